//
// Generated by NVIDIA NVVM Compiler
//
// Compiler Build ID: CL-36424714
// Cuda compilation tools, release 13.0, V13.0.88
// Based on NVVM 20.0.0
//

.version 9.0
.target sm_100
.address_size 64

	// .globl	_Z8mykernelPfS_i

.visible .entry _Z8mykernelPfS_i(
	.param .u64 .ptr .align 1 _Z8mykernelPfS_i_param_0,
	.param .u64 .ptr .align 1 _Z8mykernelPfS_i_param_1,
	.param .u32 _Z8mykernelPfS_i_param_2
)
{
	.reg .pred 	%p<57>;
	.reg .b32 	%r<130>;
	.reg .b32 	%f<496>;
	.reg .b64 	%rd<83>;

	ld.param.u64 	%rd18, [_Z8mykernelPfS_i_param_0];
	ld.param.u64 	%rd19, [_Z8mykernelPfS_i_param_1];
	ld.param.u32 	%r42, [_Z8mykernelPfS_i_param_2];
	cvta.to.global.u64 	%rd1, %rd19;
	cvta.to.global.u64 	%rd2, %rd18;
	mov.u32 	%r1, %tid.x;
	setp.lt.s32 	%p1, %r42, 1;
	mov.f32 	%f486, 0f00000000;
	@%p1 bra 	$L__BB0_13;
	mul.lo.s32 	%r2, %r42, %r1;
	and.b32  	%r3, %r42, 15;
	setp.lt.u32 	%p2, %r42, 16;
	mov.f32 	%f486, 0f00000000;
	mov.b32 	%r117, 0;
	@%p2 bra 	$L__BB0_4;
	and.b32  	%r117, %r42, 2147483632;
	neg.s32 	%r121, %r117;
	mul.wide.u32 	%rd20, %r2, 4;
	add.s64 	%rd21, %rd20, %rd2;
	add.s64 	%rd79, %rd21, 32;
	mov.f32 	%f486, 0f00000000;
$L__BB0_3:
	.pragma "nounroll";
	ld.global.f32 	%f30, [%rd79+-32];
	setp.gt.f32 	%p3, %f30, %f486;
	selp.f32 	%f31, %f30, %f486, %p3;
	ld.global.f32 	%f32, [%rd79+-28];
	setp.gt.f32 	%p4, %f32, %f31;
	selp.f32 	%f33, %f32, %f31, %p4;
	ld.global.f32 	%f34, [%rd79+-24];
	setp.gt.f32 	%p5, %f34, %f33;
	selp.f32 	%f35, %f34, %f33, %p5;
	ld.global.f32 	%f36, [%rd79+-20];
	setp.gt.f32 	%p6, %f36, %f35;
	selp.f32 	%f37, %f36, %f35, %p6;
	ld.global.f32 	%f38, [%rd79+-16];
	setp.gt.f32 	%p7, %f38, %f37;
	selp.f32 	%f39, %f38, %f37, %p7;
	ld.global.f32 	%f40, [%rd79+-12];
	setp.gt.f32 	%p8, %f40, %f39;
	selp.f32 	%f41, %f40, %f39, %p8;
	ld.global.f32 	%f42, [%rd79+-8];
	setp.gt.f32 	%p9, %f42, %f41;
	selp.f32 	%f43, %f42, %f41, %p9;
	ld.global.f32 	%f44, [%rd79+-4];
	setp.gt.f32 	%p10, %f44, %f43;
	selp.f32 	%f45, %f44, %f43, %p10;
	ld.global.f32 	%f46, [%rd79];
	setp.gt.f32 	%p11, %f46, %f45;
	selp.f32 	%f47, %f46, %f45, %p11;
	ld.global.f32 	%f48, [%rd79+4];
	setp.gt.f32 	%p12, %f48, %f47;
	selp.f32 	%f49, %f48, %f47, %p12;
	ld.global.f32 	%f50, [%rd79+8];
	setp.gt.f32 	%p13, %f50, %f49;
	selp.f32 	%f51, %f50, %f49, %p13;
	ld.global.f32 	%f52, [%rd79+12];
	setp.gt.f32 	%p14, %f52, %f51;
	selp.f32 	%f53, %f52, %f51, %p14;
	ld.global.f32 	%f54, [%rd79+16];
	setp.gt.f32 	%p15, %f54, %f53;
	selp.f32 	%f55, %f54, %f53, %p15;
	ld.global.f32 	%f56, [%rd79+20];
	setp.gt.f32 	%p16, %f56, %f55;
	selp.f32 	%f57, %f56, %f55, %p16;
	ld.global.f32 	%f58, [%rd79+24];
	setp.gt.f32 	%p17, %f58, %f57;
	selp.f32 	%f59, %f58, %f57, %p17;
	ld.global.f32 	%f60, [%rd79+28];
	setp.gt.f32 	%p18, %f60, %f59;
	selp.f32 	%f486, %f60, %f59, %p18;
	add.s32 	%r121, %r121, 16;
	add.s64 	%rd79, %rd79, 64;
	setp.eq.s32 	%p19, %r121, 0;
	@%p19 bra 	$L__BB0_4;
	bra.uni 	$L__BB0_3;
$L__BB0_4:
	setp.eq.s32 	%p20, %r3, 0;
	@%p20 bra 	$L__BB0_13;
	and.b32  	%r7, %r42, 7;
	setp.lt.u32 	%p21, %r3, 8;
	@%p21 bra 	$L__BB0_7;
	add.s32 	%r44, %r117, %r2;
	mul.wide.u32 	%rd22, %r44, 4;
	add.s64 	%rd23, %rd2, %rd22;
	ld.global.f32 	%f62, [%rd23];
	setp.gt.f32 	%p22, %f62, %f486;
	selp.f32 	%f63, %f62, %f486, %p22;
	cvt.u64.u32 	%rd24, %r2;
	cvt.u64.u32 	%rd25, %r117;
	add.s64 	%rd26, %rd25, %rd24;
	shl.b64 	%rd27, %rd26, 2;
	add.s64 	%rd28, %rd2, %rd27;
	ld.global.f32 	%f64, [%rd28+4];
	setp.gt.f32 	%p23, %f64, %f63;
	selp.f32 	%f65, %f64, %f63, %p23;
	ld.global.f32 	%f66, [%rd28+8];
	setp.gt.f32 	%p24, %f66, %f65;
	selp.f32 	%f67, %f66, %f65, %p24;
	ld.global.f32 	%f68, [%rd28+12];
	setp.gt.f32 	%p25, %f68, %f67;
	selp.f32 	%f69, %f68, %f67, %p25;
	ld.global.f32 	%f70, [%rd28+16];
	setp.gt.f32 	%p26, %f70, %f69;
	selp.f32 	%f71, %f70, %f69, %p26;
	ld.global.f32 	%f72, [%rd28+20];
	setp.gt.f32 	%p27, %f72, %f71;
	selp.f32 	%f73, %f72, %f71, %p27;
	ld.global.f32 	%f74, [%rd28+24];
	setp.gt.f32 	%p28, %f74, %f73;
	selp.f32 	%f75, %f74, %f73, %p28;
	ld.global.f32 	%f76, [%rd28+28];
	setp.gt.f32 	%p29, %f76, %f75;
	selp.f32 	%f486, %f76, %f75, %p29;
	add.s32 	%r117, %r117, 8;
$L__BB0_7:
	setp.eq.s32 	%p30, %r7, 0;
	@%p30 bra 	$L__BB0_13;
	and.b32  	%r10, %r42, 3;
	setp.lt.u32 	%p31, %r7, 4;
	@%p31 bra 	$L__BB0_10;
	add.s32 	%r45, %r117, %r2;
	mul.wide.u32 	%rd29, %r45, 4;
	add.s64 	%rd30, %rd2, %rd29;
	ld.global.f32 	%f78, [%rd30];
	setp.gt.f32 	%p32, %f78, %f486;
	selp.f32 	%f79, %f78, %f486, %p32;
	cvt.u64.u32 	%rd31, %r2;
	cvt.u64.u32 	%rd32, %r117;
	add.s64 	%rd33, %rd32, %rd31;
	shl.b64 	%rd34, %rd33, 2;
	add.s64 	%rd35, %rd2, %rd34;
	ld.global.f32 	%f80, [%rd35+4];
	setp.gt.f32 	%p33, %f80, %f79;
	selp.f32 	%f81, %f80, %f79, %p33;
	ld.global.f32 	%f82, [%rd35+8];
	setp.gt.f32 	%p34, %f82, %f81;
	selp.f32 	%f83, %f82, %f81, %p34;
	ld.global.f32 	%f84, [%rd35+12];
	setp.gt.f32 	%p35, %f84, %f83;
	selp.f32 	%f486, %f84, %f83, %p35;
	add.s32 	%r117, %r117, 4;
$L__BB0_10:
	setp.eq.s32 	%p36, %r10, 0;
	@%p36 bra 	$L__BB0_13;
	add.s32 	%r46, %r117, %r2;
	mul.wide.u32 	%rd36, %r46, 4;
	add.s64 	%rd78, %rd2, %rd36;
	neg.s32 	%r120, %r10;
$L__BB0_12:
	.pragma "nounroll";
	ld.global.f32 	%f85, [%rd78];
	setp.gt.f32 	%p37, %f85, %f486;
	selp.f32 	%f486, %f85, %f486, %p37;
	add.s64 	%rd78, %rd78, 4;
	add.s32 	%r120, %r120, 1;
	setp.ne.s32 	%p38, %r120, 0;
	@%p38 bra 	$L__BB0_12;
$L__BB0_13:
	setp.lt.s32 	%p39, %r42, 1;
	mov.f32 	%f494, 0f00000000;
	@%p39 bra 	$L__BB0_25;
	mul.lo.s32 	%r16, %r42, %r1;
	and.b32  	%r17, %r42, 7;
	setp.lt.u32 	%p40, %r42, 8;
	mov.f32 	%f494, 0f00000000;
	mov.b32 	%r122, 0;
	@%p40 bra 	$L__BB0_17;
	and.b32  	%r122, %r42, 2147483640;
	neg.s32 	%r125, %r122;
	mul.wide.u32 	%rd37, %r16, 4;
	add.s64 	%rd38, %rd37, %rd2;
	add.s64 	%rd80, %rd38, 16;
	mov.f32 	%f494, 0f00000000;
$L__BB0_16:
	.pragma "nounroll";
	ld.global.f32 	%f90, [%rd80+-16];
	sub.f32 	%f91, %f90, %f486;
	fma.rn.f32 	%f92, %f91, 0f3BBB989D, 0f3F000000;
	cvt.sat.f32.f32 	%f93, %f92;
	mov.f32 	%f94, 0f4B400001;
	mov.f32 	%f95, 0f437C0000;
	fma.rm.f32 	%f96, %f93, %f95, %f94;
	add.f32 	%f97, %f96, 0fCB40007F;
	neg.f32 	%f98, %f97;
	fma.rn.f32 	%f99, %f91, 0f3FB8AA3B, %f98;
	fma.rn.f32 	%f100, %f91, 0f32A57060, %f99;
	mov.b32 	%r48, %f96;
	shl.b32 	%r49, %r48, 23;
	mov.b32 	%f101, %r49;
	ex2.approx.ftz.f32 	%f102, %f100;
	fma.rn.f32 	%f103, %f102, %f101, %f494;
	ld.global.f32 	%f104, [%rd80+-12];
	sub.f32 	%f105, %f104, %f486;
	fma.rn.f32 	%f106, %f105, 0f3BBB989D, 0f3F000000;
	cvt.sat.f32.f32 	%f107, %f106;
	fma.rm.f32 	%f108, %f107, %f95, %f94;
	add.f32 	%f109, %f108, 0fCB40007F;
	neg.f32 	%f110, %f109;
	fma.rn.f32 	%f111, %f105, 0f3FB8AA3B, %f110;
	fma.rn.f32 	%f112, %f105, 0f32A57060, %f111;
	mov.b32 	%r50, %f108;
	shl.b32 	%r51, %r50, 23;
	mov.b32 	%f113, %r51;
	ex2.approx.ftz.f32 	%f114, %f112;
	fma.rn.f32 	%f115, %f114, %f113, %f103;
	ld.global.f32 	%f116, [%rd80+-8];
	sub.f32 	%f117, %f116, %f486;
	fma.rn.f32 	%f118, %f117, 0f3BBB989D, 0f3F000000;
	cvt.sat.f32.f32 	%f119, %f118;
	fma.rm.f32 	%f120, %f119, %f95, %f94;
	add.f32 	%f121, %f120, 0fCB40007F;
	neg.f32 	%f122, %f121;
	fma.rn.f32 	%f123, %f117, 0f3FB8AA3B, %f122;
	fma.rn.f32 	%f124, %f117, 0f32A57060, %f123;
	mov.b32 	%r52, %f120;
	shl.b32 	%r53, %r52, 23;
	mov.b32 	%f125, %r53;
	ex2.approx.ftz.f32 	%f126, %f124;
	fma.rn.f32 	%f127, %f126, %f125, %f115;
	ld.global.f32 	%f128, [%rd80+-4];
	sub.f32 	%f129, %f128, %f486;
	fma.rn.f32 	%f130, %f129, 0f3BBB989D, 0f3F000000;
	cvt.sat.f32.f32 	%f131, %f130;
	fma.rm.f32 	%f132, %f131, %f95, %f94;
	add.f32 	%f133, %f132, 0fCB40007F;
	neg.f32 	%f134, %f133;
	fma.rn.f32 	%f135, %f129, 0f3FB8AA3B, %f134;
	fma.rn.f32 	%f136, %f129, 0f32A57060, %f135;
	mov.b32 	%r54, %f132;
	shl.b32 	%r55, %r54, 23;
	mov.b32 	%f137, %r55;
	ex2.approx.ftz.f32 	%f138, %f136;
	fma.rn.f32 	%f139, %f138, %f137, %f127;
	ld.global.f32 	%f140, [%rd80];
	sub.f32 	%f141, %f140, %f486;
	fma.rn.f32 	%f142, %f141, 0f3BBB989D, 0f3F000000;
	cvt.sat.f32.f32 	%f143, %f142;
	fma.rm.f32 	%f144, %f143, %f95, %f94;
	add.f32 	%f145, %f144, 0fCB40007F;
	neg.f32 	%f146, %f145;
	fma.rn.f32 	%f147, %f141, 0f3FB8AA3B, %f146;
	fma.rn.f32 	%f148, %f141, 0f32A57060, %f147;
	mov.b32 	%r56, %f144;
	shl.b32 	%r57, %r56, 23;
	mov.b32 	%f149, %r57;
	ex2.approx.ftz.f32 	%f150, %f148;
	fma.rn.f32 	%f151, %f150, %f149, %f139;
	ld.global.f32 	%f152, [%rd80+4];
	sub.f32 	%f153, %f152, %f486;
	fma.rn.f32 	%f154, %f153, 0f3BBB989D, 0f3F000000;
	cvt.sat.f32.f32 	%f155, %f154;
	fma.rm.f32 	%f156, %f155, %f95, %f94;
	add.f32 	%f157, %f156, 0fCB40007F;
	neg.f32 	%f158, %f157;
	fma.rn.f32 	%f159, %f153, 0f3FB8AA3B, %f158;
	fma.rn.f32 	%f160, %f153, 0f32A57060, %f159;
	mov.b32 	%r58, %f156;
	shl.b32 	%r59, %r58, 23;
	mov.b32 	%f161, %r59;
	ex2.approx.ftz.f32 	%f162, %f160;
	fma.rn.f32 	%f163, %f162, %f161, %f151;
	ld.global.f32 	%f164, [%rd80+8];
	sub.f32 	%f165, %f164, %f486;
	fma.rn.f32 	%f166, %f165, 0f3BBB989D, 0f3F000000;
	cvt.sat.f32.f32 	%f167, %f166;
	fma.rm.f32 	%f168, %f167, %f95, %f94;
	add.f32 	%f169, %f168, 0fCB40007F;
	neg.f32 	%f170, %f169;
	fma.rn.f32 	%f171, %f165, 0f3FB8AA3B, %f170;
	fma.rn.f32 	%f172, %f165, 0f32A57060, %f171;
	mov.b32 	%r60, %f168;
	shl.b32 	%r61, %r60, 23;
	mov.b32 	%f173, %r61;
	ex2.approx.ftz.f32 	%f174, %f172;
	fma.rn.f32 	%f175, %f174, %f173, %f163;
	ld.global.f32 	%f176, [%rd80+12];
	sub.f32 	%f177, %f176, %f486;
	fma.rn.f32 	%f178, %f177, 0f3BBB989D, 0f3F000000;
	cvt.sat.f32.f32 	%f179, %f178;
	fma.rm.f32 	%f180, %f179, %f95, %f94;
	add.f32 	%f181, %f180, 0fCB40007F;
	neg.f32 	%f182, %f181;
	fma.rn.f32 	%f183, %f177, 0f3FB8AA3B, %f182;
	fma.rn.f32 	%f184, %f177, 0f32A57060, %f183;
	mov.b32 	%r62, %f180;
	shl.b32 	%r63, %r62, 23;
	mov.b32 	%f185, %r63;
	ex2.approx.ftz.f32 	%f186, %f184;
	fma.rn.f32 	%f494, %f186, %f185, %f175;
	add.s32 	%r125, %r125, 8;
	add.s64 	%rd80, %rd80, 32;
	setp.eq.s32 	%p41, %r125, 0;
	@%p41 bra 	$L__BB0_17;
	bra.uni 	$L__BB0_16;
$L__BB0_17:
	setp.eq.s32 	%p42, %r17, 0;
	@%p42 bra 	$L__BB0_25;
	and.b32  	%r23, %r42, 3;
	setp.lt.u32 	%p43, %r17, 4;
	@%p43 bra 	$L__BB0_20;
	add.s32 	%r64, %r122, %r16;
	mul.wide.u32 	%rd39, %r64, 4;
	add.s64 	%rd40, %rd2, %rd39;
	ld.global.f32 	%f188, [%rd40];
	sub.f32 	%f189, %f188, %f486;
	fma.rn.f32 	%f190, %f189, 0f3BBB989D, 0f3F000000;
	cvt.sat.f32.f32 	%f191, %f190;
	mov.f32 	%f192, 0f4B400001;
	mov.f32 	%f193, 0f437C0000;
	fma.rm.f32 	%f194, %f191, %f193, %f192;
	add.f32 	%f195, %f194, 0fCB40007F;
	neg.f32 	%f196, %f195;
	fma.rn.f32 	%f197, %f189, 0f3FB8AA3B, %f196;
	fma.rn.f32 	%f198, %f189, 0f32A57060, %f197;
	mov.b32 	%r65, %f194;
	shl.b32 	%r66, %r65, 23;
	mov.b32 	%f199, %r66;
	ex2.approx.ftz.f32 	%f200, %f198;
	fma.rn.f32 	%f201, %f200, %f199, %f494;
	cvt.u64.u32 	%rd41, %r16;
	cvt.u64.u32 	%rd42, %r122;
	add.s64 	%rd43, %rd42, %rd41;
	shl.b64 	%rd44, %rd43, 2;
	add.s64 	%rd45, %rd2, %rd44;
	ld.global.f32 	%f202, [%rd45+4];
	sub.f32 	%f203, %f202, %f486;
	fma.rn.f32 	%f204, %f203, 0f3BBB989D, 0f3F000000;
	cvt.sat.f32.f32 	%f205, %f204;
	fma.rm.f32 	%f206, %f205, %f193, %f192;
	add.f32 	%f207, %f206, 0fCB40007F;
	neg.f32 	%f208, %f207;
	fma.rn.f32 	%f209, %f203, 0f3FB8AA3B, %f208;
	fma.rn.f32 	%f210, %f203, 0f32A57060, %f209;
	mov.b32 	%r67, %f206;
	shl.b32 	%r68, %r67, 23;
	mov.b32 	%f211, %r68;
	ex2.approx.ftz.f32 	%f212, %f210;
	fma.rn.f32 	%f213, %f212, %f211, %f201;
	ld.global.f32 	%f214, [%rd45+8];
	sub.f32 	%f215, %f214, %f486;
	fma.rn.f32 	%f216, %f215, 0f3BBB989D, 0f3F000000;
	cvt.sat.f32.f32 	%f217, %f216;
	fma.rm.f32 	%f218, %f217, %f193, %f192;
	add.f32 	%f219, %f218, 0fCB40007F;
	neg.f32 	%f220, %f219;
	fma.rn.f32 	%f221, %f215, 0f3FB8AA3B, %f220;
	fma.rn.f32 	%f222, %f215, 0f32A57060, %f221;
	mov.b32 	%r69, %f218;
	shl.b32 	%r70, %r69, 23;
	mov.b32 	%f223, %r70;
	ex2.approx.ftz.f32 	%f224, %f222;
	fma.rn.f32 	%f225, %f224, %f223, %f213;
	ld.global.f32 	%f226, [%rd45+12];
	sub.f32 	%f227, %f226, %f486;
	fma.rn.f32 	%f228, %f227, 0f3BBB989D, 0f3F000000;
	cvt.sat.f32.f32 	%f229, %f228;
	fma.rm.f32 	%f230, %f229, %f193, %f192;
	add.f32 	%f231, %f230, 0fCB40007F;
	neg.f32 	%f232, %f231;
	fma.rn.f32 	%f233, %f227, 0f3FB8AA3B, %f232;
	fma.rn.f32 	%f234, %f227, 0f32A57060, %f233;
	mov.b32 	%r71, %f230;
	shl.b32 	%r72, %r71, 23;
	mov.b32 	%f235, %r72;
	ex2.approx.ftz.f32 	%f236, %f234;
	fma.rn.f32 	%f494, %f236, %f235, %f225;
	add.s32 	%r122, %r122, 4;
$L__BB0_20:
	setp.eq.s32 	%p44, %r23, 0;
	@%p44 bra 	$L__BB0_25;
	setp.eq.s32 	%p45, %r23, 1;
	@%p45 bra 	$L__BB0_23;
	add.s32 	%r73, %r122, %r16;
	mul.wide.u32 	%rd46, %r73, 4;
	add.s64 	%rd47, %rd2, %rd46;
	ld.global.f32 	%f238, [%rd47];
	sub.f32 	%f239, %f238, %f486;
	fma.rn.f32 	%f240, %f239, 0f3BBB989D, 0f3F000000;
	cvt.sat.f32.f32 	%f241, %f240;
	mov.f32 	%f242, 0f4B400001;
	mov.f32 	%f243, 0f437C0000;
	fma.rm.f32 	%f244, %f241, %f243, %f242;
	add.f32 	%f245, %f244, 0fCB40007F;
	neg.f32 	%f246, %f245;
	fma.rn.f32 	%f247, %f239, 0f3FB8AA3B, %f246;
	fma.rn.f32 	%f248, %f239, 0f32A57060, %f247;
	mov.b32 	%r74, %f244;
	shl.b32 	%r75, %r74, 23;
	mov.b32 	%f249, %r75;
	ex2.approx.ftz.f32 	%f250, %f248;
	fma.rn.f32 	%f251, %f250, %f249, %f494;
	cvt.u64.u32 	%rd48, %r16;
	cvt.u64.u32 	%rd49, %r122;
	add.s64 	%rd50, %rd49, %rd48;
	shl.b64 	%rd51, %rd50, 2;
	add.s64 	%rd52, %rd2, %rd51;
	ld.global.f32 	%f252, [%rd52+4];
	sub.f32 	%f253, %f252, %f486;
	fma.rn.f32 	%f254, %f253, 0f3BBB989D, 0f3F000000;
	cvt.sat.f32.f32 	%f255, %f254;
	fma.rm.f32 	%f256, %f255, %f243, %f242;
	add.f32 	%f257, %f256, 0fCB40007F;
	neg.f32 	%f258, %f257;
	fma.rn.f32 	%f259, %f253, 0f3FB8AA3B, %f258;
	fma.rn.f32 	%f260, %f253, 0f32A57060, %f259;
	mov.b32 	%r76, %f256;
	shl.b32 	%r77, %r76, 23;
	mov.b32 	%f261, %r77;
	ex2.approx.ftz.f32 	%f262, %f260;
	fma.rn.f32 	%f494, %f262, %f261, %f251;
	add.s32 	%r122, %r122, 2;
$L__BB0_23:
	and.b32  	%r78, %r42, 1;
	setp.eq.b32 	%p46, %r78, 1;
	not.pred 	%p47, %p46;
	@%p47 bra 	$L__BB0_25;
	add.s32 	%r79, %r122, %r16;
	mul.wide.u32 	%rd53, %r79, 4;
	add.s64 	%rd54, %rd2, %rd53;
	ld.global.f32 	%f263, [%rd54];
	sub.f32 	%f264, %f263, %f486;
	fma.rn.f32 	%f265, %f264, 0f3BBB989D, 0f3F000000;
	cvt.sat.f32.f32 	%f266, %f265;
	mov.f32 	%f267, 0f4B400001;
	mov.f32 	%f268, 0f437C0000;
	fma.rm.f32 	%f269, %f266, %f268, %f267;
	add.f32 	%f270, %f269, 0fCB40007F;
	neg.f32 	%f271, %f270;
	fma.rn.f32 	%f272, %f264, 0f3FB8AA3B, %f271;
	fma.rn.f32 	%f273, %f264, 0f32A57060, %f272;
	mov.b32 	%r80, %f269;
	shl.b32 	%r81, %r80, 23;
	mov.b32 	%f274, %r81;
	ex2.approx.ftz.f32 	%f275, %f273;
	fma.rn.f32 	%f494, %f275, %f274, %f494;
$L__BB0_25:
	setp.lt.s32 	%p48, %r42, 1;
	@%p48 bra 	$L__BB0_37;
	mul.lo.s32 	%r28, %r42, %r1;
	and.b32  	%r29, %r42, 7;
	setp.lt.u32 	%p49, %r42, 8;
	mov.b32 	%r127, 0;
	@%p49 bra 	$L__BB0_29;
	and.b32  	%r127, %r42, 2147483640;
	neg.s32 	%r126, %r127;
	mul.wide.u32 	%rd55, %r28, 4;
	add.s64 	%rd56, %rd55, 16;
	add.s64 	%rd82, %rd1, %rd56;
	add.s64 	%rd81, %rd2, %rd56;
$L__BB0_28:
	.pragma "nounroll";
	ld.global.f32 	%f276, [%rd81+-16];
	sub.f32 	%f277, %f276, %f486;
	fma.rn.f32 	%f278, %f277, 0f3BBB989D, 0f3F000000;
	cvt.sat.f32.f32 	%f279, %f278;
	mov.f32 	%f280, 0f4B400001;
	mov.f32 	%f281, 0f437C0000;
	fma.rm.f32 	%f282, %f279, %f281, %f280;
	add.f32 	%f283, %f282, 0fCB40007F;
	neg.f32 	%f284, %f283;
	fma.rn.f32 	%f285, %f277, 0f3FB8AA3B, %f284;
	fma.rn.f32 	%f286, %f277, 0f32A57060, %f285;
	mov.b32 	%r83, %f282;
	shl.b32 	%r84, %r83, 23;
	mov.b32 	%f287, %r84;
	ex2.approx.ftz.f32 	%f288, %f286;
	mul.f32 	%f289, %f288, %f287;
	div.rn.f32 	%f290, %f289, %f494;
	st.global.f32 	[%rd82+-16], %f290;
	ld.global.f32 	%f291, [%rd81+-12];
	sub.f32 	%f292, %f291, %f486;
	fma.rn.f32 	%f293, %f292, 0f3BBB989D, 0f3F000000;
	cvt.sat.f32.f32 	%f294, %f293;
	fma.rm.f32 	%f295, %f294, %f281, %f280;
	add.f32 	%f296, %f295, 0fCB40007F;
	neg.f32 	%f297, %f296;
	fma.rn.f32 	%f298, %f292, 0f3FB8AA3B, %f297;
	fma.rn.f32 	%f299, %f292, 0f32A57060, %f298;
	mov.b32 	%r85, %f295;
	shl.b32 	%r86, %r85, 23;
	mov.b32 	%f300, %r86;
	ex2.approx.ftz.f32 	%f301, %f299;
	mul.f32 	%f302, %f301, %f300;
	div.rn.f32 	%f303, %f302, %f494;
	st.global.f32 	[%rd82+-12], %f303;
	ld.global.f32 	%f304, [%rd81+-8];
	sub.f32 	%f305, %f304, %f486;
	fma.rn.f32 	%f306, %f305, 0f3BBB989D, 0f3F000000;
	cvt.sat.f32.f32 	%f307, %f306;
	fma.rm.f32 	%f308, %f307, %f281, %f280;
	add.f32 	%f309, %f308, 0fCB40007F;
	neg.f32 	%f310, %f309;
	fma.rn.f32 	%f311, %f305, 0f3FB8AA3B, %f310;
	fma.rn.f32 	%f312, %f305, 0f32A57060, %f311;
	mov.b32 	%r87, %f308;
	shl.b32 	%r88, %r87, 23;
	mov.b32 	%f313, %r88;
	ex2.approx.ftz.f32 	%f314, %f312;
	mul.f32 	%f315, %f314, %f313;
	div.rn.f32 	%f316, %f315, %f494;
	st.global.f32 	[%rd82+-8], %f316;
	ld.global.f32 	%f317, [%rd81+-4];
	sub.f32 	%f318, %f317, %f486;
	fma.rn.f32 	%f319, %f318, 0f3BBB989D, 0f3F000000;
	cvt.sat.f32.f32 	%f320, %f319;
	fma.rm.f32 	%f321, %f320, %f281, %f280;
	add.f32 	%f322, %f321, 0fCB40007F;
	neg.f32 	%f323, %f322;
	fma.rn.f32 	%f324, %f318, 0f3FB8AA3B, %f323;
	fma.rn.f32 	%f325, %f318, 0f32A57060, %f324;
	mov.b32 	%r89, %f321;
	shl.b32 	%r90, %r89, 23;
	mov.b32 	%f326, %r90;
	ex2.approx.ftz.f32 	%f327, %f325;
	mul.f32 	%f328, %f327, %f326;
	div.rn.f32 	%f329, %f328, %f494;
	st.global.f32 	[%rd82+-4], %f329;
	ld.global.f32 	%f330, [%rd81];
	sub.f32 	%f331, %f330, %f486;
	fma.rn.f32 	%f332, %f331, 0f3BBB989D, 0f3F000000;
	cvt.sat.f32.f32 	%f333, %f332;
	fma.rm.f32 	%f334, %f333, %f281, %f280;
	add.f32 	%f335, %f334, 0fCB40007F;
	neg.f32 	%f336, %f335;
	fma.rn.f32 	%f337, %f331, 0f3FB8AA3B, %f336;
	fma.rn.f32 	%f338, %f331, 0f32A57060, %f337;
	mov.b32 	%r91, %f334;
	shl.b32 	%r92, %r91, 23;
	mov.b32 	%f339, %r92;
	ex2.approx.ftz.f32 	%f340, %f338;
	mul.f32 	%f341, %f340, %f339;
	div.rn.f32 	%f342, %f341, %f494;
	st.global.f32 	[%rd82], %f342;
	ld.global.f32 	%f343, [%rd81+4];
	sub.f32 	%f344, %f343, %f486;
	fma.rn.f32 	%f345, %f344, 0f3BBB989D, 0f3F000000;
	cvt.sat.f32.f32 	%f346, %f345;
	fma.rm.f32 	%f347, %f346, %f281, %f280;
	add.f32 	%f348, %f347, 0fCB40007F;
	neg.f32 	%f349, %f348;
	fma.rn.f32 	%f350, %f344, 0f3FB8AA3B, %f349;
	fma.rn.f32 	%f351, %f344, 0f32A57060, %f350;
	mov.b32 	%r93, %f347;
	shl.b32 	%r94, %r93, 23;
	mov.b32 	%f352, %r94;
	ex2.approx.ftz.f32 	%f353, %f351;
	mul.f32 	%f354, %f353, %f352;
	div.rn.f32 	%f355, %f354, %f494;
	st.global.f32 	[%rd82+4], %f355;
	ld.global.f32 	%f356, [%rd81+8];
	sub.f32 	%f357, %f356, %f486;
	fma.rn.f32 	%f358, %f357, 0f3BBB989D, 0f3F000000;
	cvt.sat.f32.f32 	%f359, %f358;
	fma.rm.f32 	%f360, %f359, %f281, %f280;
	add.f32 	%f361, %f360, 0fCB40007F;
	neg.f32 	%f362, %f361;
	fma.rn.f32 	%f363, %f357, 0f3FB8AA3B, %f362;
	fma.rn.f32 	%f364, %f357, 0f32A57060, %f363;
	mov.b32 	%r95, %f360;
	shl.b32 	%r96, %r95, 23;
	mov.b32 	%f365, %r96;
	ex2.approx.ftz.f32 	%f366, %f364;
	mul.f32 	%f367, %f366, %f365;
	div.rn.f32 	%f368, %f367, %f494;
	st.global.f32 	[%rd82+8], %f368;
	ld.global.f32 	%f369, [%rd81+12];
	sub.f32 	%f370, %f369, %f486;
	fma.rn.f32 	%f371, %f370, 0f3BBB989D, 0f3F000000;
	cvt.sat.f32.f32 	%f372, %f371;
	fma.rm.f32 	%f373, %f372, %f281, %f280;
	add.f32 	%f374, %f373, 0fCB40007F;
	neg.f32 	%f375, %f374;
	fma.rn.f32 	%f376, %f370, 0f3FB8AA3B, %f375;
	fma.rn.f32 	%f377, %f370, 0f32A57060, %f376;
	mov.b32 	%r97, %f373;
	shl.b32 	%r98, %r97, 23;
	mov.b32 	%f378, %r98;
	ex2.approx.ftz.f32 	%f379, %f377;
	mul.f32 	%f380, %f379, %f378;
	div.rn.f32 	%f381, %f380, %f494;
	st.global.f32 	[%rd82+12], %f381;
	add.s32 	%r126, %r126, 8;
	add.s64 	%rd82, %rd82, 32;
	add.s64 	%rd81, %rd81, 32;
	setp.ne.s32 	%p50, %r126, 0;
	@%p50 bra 	$L__BB0_28;
$L__BB0_29:
	setp.eq.s32 	%p51, %r29, 0;
	@%p51 bra 	$L__BB0_37;
	and.b32  	%r37, %r42, 3;
	setp.lt.u32 	%p52, %r29, 4;
	@%p52 bra 	$L__BB0_32;
	add.s32 	%r99, %r127, %r28;
	mul.wide.u32 	%rd57, %r99, 4;
	add.s64 	%rd58, %rd2, %rd57;
	ld.global.f32 	%f382, [%rd58];
	sub.f32 	%f383, %f382, %f486;
	fma.rn.f32 	%f384, %f383, 0f3BBB989D, 0f3F000000;
	cvt.sat.f32.f32 	%f385, %f384;
	mov.f32 	%f386, 0f4B400001;
	mov.f32 	%f387, 0f437C0000;
	fma.rm.f32 	%f388, %f385, %f387, %f386;
	add.f32 	%f389, %f388, 0fCB40007F;
	neg.f32 	%f390, %f389;
	fma.rn.f32 	%f391, %f383, 0f3FB8AA3B, %f390;
	fma.rn.f32 	%f392, %f383, 0f32A57060, %f391;
	mov.b32 	%r100, %f388;
	shl.b32 	%r101, %r100, 23;
	mov.b32 	%f393, %r101;
	ex2.approx.ftz.f32 	%f394, %f392;
	mul.f32 	%f395, %f394, %f393;
	div.rn.f32 	%f396, %f395, %f494;
	add.s64 	%rd59, %rd1, %rd57;
	st.global.f32 	[%rd59], %f396;
	cvt.u64.u32 	%rd60, %r28;
	cvt.u64.u32 	%rd61, %r127;
	add.s64 	%rd62, %rd61, %rd60;
	shl.b64 	%rd63, %rd62, 2;
	add.s64 	%rd64, %rd2, %rd63;
	ld.global.f32 	%f397, [%rd64+4];
	sub.f32 	%f398, %f397, %f486;
	fma.rn.f32 	%f399, %f398, 0f3BBB989D, 0f3F000000;
	cvt.sat.f32.f32 	%f400, %f399;
	fma.rm.f32 	%f401, %f400, %f387, %f386;
	add.f32 	%f402, %f401, 0fCB40007F;
	neg.f32 	%f403, %f402;
	fma.rn.f32 	%f404, %f398, 0f3FB8AA3B, %f403;
	fma.rn.f32 	%f405, %f398, 0f32A57060, %f404;
	mov.b32 	%r102, %f401;
	shl.b32 	%r103, %r102, 23;
	mov.b32 	%f406, %r103;
	ex2.approx.ftz.f32 	%f407, %f405;
	mul.f32 	%f408, %f407, %f406;
	div.rn.f32 	%f409, %f408, %f494;
	add.s64 	%rd65, %rd1, %rd63;
	st.global.f32 	[%rd65+4], %f409;
	ld.global.f32 	%f410, [%rd64+8];
	sub.f32 	%f411, %f410, %f486;
	fma.rn.f32 	%f412, %f411, 0f3BBB989D, 0f3F000000;
	cvt.sat.f32.f32 	%f413, %f412;
	fma.rm.f32 	%f414, %f413, %f387, %f386;
	add.f32 	%f415, %f414, 0fCB40007F;
	neg.f32 	%f416, %f415;
	fma.rn.f32 	%f417, %f411, 0f3FB8AA3B, %f416;
	fma.rn.f32 	%f418, %f411, 0f32A57060, %f417;
	mov.b32 	%r104, %f414;
	shl.b32 	%r105, %r104, 23;
	mov.b32 	%f419, %r105;
	ex2.approx.ftz.f32 	%f420, %f418;
	mul.f32 	%f421, %f420, %f419;
	div.rn.f32 	%f422, %f421, %f494;
	st.global.f32 	[%rd65+8], %f422;
	ld.global.f32 	%f423, [%rd64+12];
	sub.f32 	%f424, %f423, %f486;
	fma.rn.f32 	%f425, %f424, 0f3BBB989D, 0f3F000000;
	cvt.sat.f32.f32 	%f426, %f425;
	fma.rm.f32 	%f427, %f426, %f387, %f386;
	add.f32 	%f428, %f427, 0fCB40007F;
	neg.f32 	%f429, %f428;
	fma.rn.f32 	%f430, %f424, 0f3FB8AA3B, %f429;
	fma.rn.f32 	%f431, %f424, 0f32A57060, %f430;
	mov.b32 	%r106, %f427;
	shl.b32 	%r107, %r106, 23;
	mov.b32 	%f432, %r107;
	ex2.approx.ftz.f32 	%f433, %f431;
	mul.f32 	%f434, %f433, %f432;
	div.rn.f32 	%f435, %f434, %f494;
	st.global.f32 	[%rd65+12], %f435;
	add.s32 	%r127, %r127, 4;
$L__BB0_32:
	setp.eq.s32 	%p53, %r37, 0;
	@%p53 bra 	$L__BB0_37;
	setp.eq.s32 	%p54, %r37, 1;
	@%p54 bra 	$L__BB0_35;
	add.s32 	%r108, %r127, %r28;
	mul.wide.u32 	%rd66, %r108, 4;
	add.s64 	%rd67, %rd2, %rd66;
	ld.global.f32 	%f436, [%rd67];
	sub.f32 	%f437, %f436, %f486;
	fma.rn.f32 	%f438, %f437, 0f3BBB989D, 0f3F000000;
	cvt.sat.f32.f32 	%f439, %f438;
	mov.f32 	%f440, 0f4B400001;
	mov.f32 	%f441, 0f437C0000;
	fma.rm.f32 	%f442, %f439, %f441, %f440;
	add.f32 	%f443, %f442, 0fCB40007F;
	neg.f32 	%f444, %f443;
	fma.rn.f32 	%f445, %f437, 0f3FB8AA3B, %f444;
	fma.rn.f32 	%f446, %f437, 0f32A57060, %f445;
	mov.b32 	%r109, %f442;
	shl.b32 	%r110, %r109, 23;
	mov.b32 	%f447, %r110;
	ex2.approx.ftz.f32 	%f448, %f446;
	mul.f32 	%f449, %f448, %f447;
	div.rn.f32 	%f450, %f449, %f494;
	add.s64 	%rd68, %rd1, %rd66;
	st.global.f32 	[%rd68], %f450;
	cvt.u64.u32 	%rd69, %r28;
	cvt.u64.u32 	%rd70, %r127;
	add.s64 	%rd71, %rd70, %rd69;
	shl.b64 	%rd72, %rd71, 2;
	add.s64 	%rd73, %rd2, %rd72;
	ld.global.f32 	%f451, [%rd73+4];
	sub.f32 	%f452, %f451, %f486;
	fma.rn.f32 	%f453, %f452, 0f3BBB989D, 0f3F000000;
	cvt.sat.f32.f32 	%f454, %f453;
	fma.rm.f32 	%f455, %f454, %f441, %f440;
	add.f32 	%f456, %f455, 0fCB40007F;
	neg.f32 	%f457, %f456;
	fma.rn.f32 	%f458, %f452, 0f3FB8AA3B, %f457;
	fma.rn.f32 	%f459, %f452, 0f32A57060, %f458;
	mov.b32 	%r111, %f455;
	shl.b32 	%r112, %r111, 23;
	mov.b32 	%f460, %r112;
	ex2.approx.ftz.f32 	%f461, %f459;
	mul.f32 	%f462, %f461, %f460;
	div.rn.f32 	%f463, %f462, %f494;
	add.s64 	%rd74, %rd1, %rd72;
	st.global.f32 	[%rd74+4], %f463;
	add.s32 	%r127, %r127, 2;
$L__BB0_35:
	and.b32  	%r113, %r42, 1;
	setp.eq.b32 	%p55, %r113, 1;
	not.pred 	%p56, %p55;
	@%p56 bra 	$L__BB0_37;
	add.s32 	%r114, %r127, %r28;
	mul.wide.u32 	%rd75, %r114, 4;
	add.s64 	%rd76, %rd2, %rd75;
	ld.global.f32 	%f464, [%rd76];
	sub.f32 	%f465, %f464, %f486;
	fma.rn.f32 	%f466, %f465, 0f3BBB989D, 0f3F000000;
	cvt.sat.f32.f32 	%f467, %f466;
	mov.f32 	%f468, 0f4B400001;
	mov.f32 	%f469, 0f437C0000;
	fma.rm.f32 	%f470, %f467, %f469, %f468;
	add.f32 	%f471, %f470, 0fCB40007F;
	neg.f32 	%f472, %f471;
	fma.rn.f32 	%f473, %f465, 0f3FB8AA3B, %f472;
	fma.rn.f32 	%f474, %f465, 0f32A57060, %f473;
	mov.b32 	%r115, %f470;
	shl.b32 	%r116, %r115, 23;
	mov.b32 	%f475, %r116;
	ex2.approx.ftz.f32 	%f476, %f474;
	mul.f32 	%f477, %f476, %f475;
	div.rn.f32 	%f478, %f477, %f494;
	add.s64 	%rd77, %rd1, %rd75;
	st.global.f32 	[%rd77], %f478;
$L__BB0_37:
	ret;

}


// ===== COMPILED SASS (sm_100) =====

	.target	sm_100

	.elftype	@"ET_EXEC"


//--------------------- .note.nv.tkinfo           --------------------------
	.section	.note.nv.tkinfo,"",@"SHT_NOTE"
	.sectionflags	@"SHF_NOTE_NV_TKINFO"
	.tkinfo
        /*0018*/ 	.word	0x00000002
        /*0030*/ 	.string	""
        /*0030*/ 	.string	"ptxas"
        /*0030*/ 	.string	"Cuda compilation tools, release 13.0, V13.0.88"
        /*0030*/ 	.string	"Build cuda_13.0.r13.0/compiler.36424714_0"
        /*0030*/ 	.string	"-arch sm_100 -m 64 "



//--------------------- .note.nv.cuinfo           --------------------------
	.section	.note.nv.cuinfo,"",@"SHT_NOTE"
	.sectionflags	@"SHF_NOTE_NV_CUINFO"
        /*0018*/ 	.short	0x0002
        /*001a*/ 	.short	0x0064
        /*001c*/ 	.short	0x0082
	.zero		2


//--------------------- .nv.info                  --------------------------
	.section	.nv.info,"",@"SHT_CUDA_INFO"
	.align	4


	//----- nvinfo : EIATTR_REGCOUNT
	.align		4
        /*0000*/ 	.byte	0x04, 0x2f
        /*0002*/ 	.short	(.L_1 - .L_0)
	.align		4
.L_0:
        /*0004*/ 	.word	index@(_Z8mykernelPfS_i)
        /*0008*/ 	.word	0x00000020


	//----- nvinfo : EIATTR_FRAME_SIZE
	.align		4
.L_1:
        /*000c*/ 	.byte	0x04, 0x11
        /*000e*/ 	.short	(.L_3 - .L_2)
	.align		4
.L_2:
        /*0010*/ 	.word	index@($__internal_0_$__cuda_sm3x_div_rn_noftz_f32_slowpath)
        /*0014*/ 	.word	0x00000000


	//----- nvinfo : EIATTR_FRAME_SIZE
	.align		4
.L_3:
        /*0018*/ 	.byte	0x04, 0x11
        /*001a*/ 	.short	(.L_5 - .L_4)
	.align		4
.L_4:
        /*001c*/ 	.word	index@(_Z8mykernelPfS_i)
        /*0020*/ 	.word	0x00000000


	//----- nvinfo : EIATTR_MIN_STACK_SIZE
	.align		4
.L_5:
        /*0024*/ 	.byte	0x04, 0x12
        /*0026*/ 	.short	(.L_7 - .L_6)
	.align		4
.L_6:
        /*0028*/ 	.word	index@(_Z8mykernelPfS_i)
        /*002c*/ 	.word	0x00000000
.L_7:


//--------------------- .nv.compat                --------------------------
	.section	.nv.compat,"",@"SHT_CUDA_COMPAT_INFO"
	.align	4
        /*0000*/ 	.byte	0x02, 0x09, 0x00, 0x00, 0x02, 0x02, 0x01, 0x00, 0x02, 0x05, 0x05, 0x00, 0x03, 0x07, 0x01, 0x01
        /*0010*/ 	.byte	0x02, 0x03, 0x00, 0x00, 0x02, 0x06, 0x01, 0x00, 0x04, 0x0b, 0x08, 0x00, 0x01, 0x00, 0x00, 0x00
        /*0020*/ 	.byte	0x00, 0x00, 0x00, 0x00


//--------------------- .nv.info._Z8mykernelPfS_i --------------------------
	.section	.nv.info._Z8mykernelPfS_i,"",@"SHT_CUDA_INFO"
	.sectionflags	@""
	.align	4


	//----- nvinfo : EIATTR_CUDA_API_VERSION
	.align		4
        /*0000*/ 	.byte	0x04, 0x37
        /*0002*/ 	.short	(.L_9 - .L_8)
.L_8:
        /*0004*/ 	.word	0x00000082


	//----- nvinfo : EIATTR_KPARAM_INFO
	.align		4
.L_9:
        /*0008*/ 	.byte	0x04, 0x17
        /*000a*/ 	.short	(.L_11 - .L_10)
.L_10:
        /*000c*/ 	.word	0x00000000
        /*0010*/ 	.short	0x0002
        /*0012*/ 	.short	0x0010
        /*0014*/ 	.byte	0x00, 0xf0, 0x11, 0x00


	//----- nvinfo : EIATTR_KPARAM_INFO
	.align		4
.L_11:
        /*0018*/ 	.byte	0x04, 0x17
        /*001a*/ 	.short	(.L_13 - .L_12)
.L_12:
        /*001c*/ 	.word	0x00000000
        /*0020*/ 	.short	0x0001
        /*0022*/ 	.short	0x0008
        /*0024*/ 	.byte	0x00, 0xf5, 0x21, 0x00


	//----- nvinfo : EIATTR_KPARAM_INFO
	.align		4
.L_13:
        /*0028*/ 	.byte	0x04, 0x17
        /*002a*/ 	.short	(.L_15 - .L_14)
.L_14:
        /*002c*/ 	.word	0x00000000
        /*0030*/ 	.short	0x0000
        /*0032*/ 	.short	0x0000
        /*0034*/ 	.byte	0x00, 0xf5, 0x21, 0x00


	//----- nvinfo : EIATTR_SPARSE_MMA_MASK
	.align		4
.L_15:
        /*0038*/ 	.byte	0x03, 0x50
        /*003a*/ 	.short	0x0000


	//----- nvinfo : EIATTR_MAXREG_COUNT
	.align		4
        /*003c*/ 	.byte	0x03, 0x1b
        /*003e*/ 	.short	0x00ff


	//----- nvinfo : EIATTR_MERCURY_ISA_VERSION
	.align		4
        /*0040*/ 	.byte	0x03, 0x5f
        /*0042*/ 	.short	0x0101


	//----- nvinfo : EIATTR_VRC_CTA_INIT_COUNT
	.align		4
        /*0044*/ 	.byte	0x02, 0x4a
	.zero		1
	.zero		1


	//----- nvinfo : EIATTR_EXIT_INSTR_OFFSETS
	.align		4
        /*0048*/ 	.byte	0x04, 0x1c
        /*004a*/ 	.short	(.L_17 - .L_16)


	//   ....[0]....
.L_16:
        /*004c*/ 	.word	0x00001720


	//   ....[1]....
        /*0050*/ 	.word	0x000025d0


	//   ....[2]....
        /*0054*/ 	.word	0x00002dd0


	//   ....[3]....
        /*0058*/ 	.word	0x00003280


	//   ....[4]....
        /*005c*/ 	.word	0x00003490


	//----- nvinfo : EIATTR_CRS_STACK_SIZE
	.align		4
.L_17:
        /*0060*/ 	.byte	0x04, 0x1e
        /*0062*/ 	.short	(.L_19 - .L_18)
.L_18:
        /*0064*/ 	.word	0x00000000


	//----- nvinfo : EIATTR_CBANK_PARAM_SIZE
	.align		4
.L_19:
        /*0068*/ 	.byte	0x03, 0x19
        /*006a*/ 	.short	0x0014


	//----- nvinfo : EIATTR_PARAM_CBANK
	.align		4
        /*006c*/ 	.byte	0x04, 0x0a
        /*006e*/ 	.short	(.L_21 - .L_20)
	.align		4
.L_20:
        /*0070*/ 	.word	index@(.nv.constant0._Z8mykernelPfS_i)
        /*0074*/ 	.short	0x0380
        /*0076*/ 	.short	0x0014


	//----- nvinfo : EIATTR_SW_WAR
	.align		4
.L_21:
        /*0078*/ 	.byte	0x04, 0x36
        /*007a*/ 	.short	(.L_23 - .L_22)
.L_22:
        /*007c*/ 	.word	0x00000008
.L_23:


//--------------------- .nv.callgraph             --------------------------
	.section	.nv.callgraph,"",@"SHT_CUDA_CALLGRAPH"
	.align	4
	.sectionentsize	8
	.align		4
        /*0000*/ 	.word	0x00000000
	.align		4
        /*0004*/ 	.word	0xffffffff
	.align		4
        /*0008*/ 	.word	0x00000000
	.align		4
        /*000c*/ 	.word	0xfffffffe
	.align		4
        /*0010*/ 	.word	0x00000000
	.align		4
        /*0014*/ 	.word	0xfffffffd
	.align		4
        /*0018*/ 	.word	0x00000000
	.align		4
        /*001c*/ 	.word	0xfffffffc


//--------------------- .text._Z8mykernelPfS_i    --------------------------
	.section	.text._Z8mykernelPfS_i,"ax",@progbits
	.align	128
        .global         _Z8mykernelPfS_i
        .type           _Z8mykernelPfS_i,@function
        .size           _Z8mykernelPfS_i,(.L_x_57 - _Z8mykernelPfS_i)
        .other          _Z8mykernelPfS_i,@"STO_CUDA_ENTRY STV_DEFAULT"
_Z8mykernelPfS_i:
.text._Z8mykernelPfS_i:
[----:B------:R-:W-:Y:S01]  /*0000*/  LDC R1, c[0x0][0x37c] ;  /* 0x0000df00ff017b82 */ /* 0x000fe20000000800 */
[----:B------:R-:W0:Y:S01]  /*0010*/  LDCU UR5, c[0x0][0x390] ;  /* 0x00007200ff0577ac */ /* 0x000e220008000800 */
[----:B------:R-:W1:Y:S01]  /*0020*/  S2R R9, SR_TID.X ;  /* 0x0000000000097919 */ /* 0x000e620000002100 */
[----:B------:R-:W-:Y:S01]  /*0030*/  HFMA2 R8, -RZ, RZ, 0, 0 ;  /* 0x00000000ff087431 */ /* 0x000fe200000001ff */
[----:B------:R-:W2:Y:S01]  /*0040*/  LDCU.64 UR8, c[0x0][0x358] ;  /* 0x00006b00ff0877ac */ /* 0x000ea20008000a00 */
[----:B0-----:R-:W-:-:S09]  /*0050*/  UISETP.GE.AND UP0, UPT, UR5, 0x1, UPT ;  /* 0x000000010500788c */ /* 0x001fd2000bf06270 */
[----:B--2---:R-:W-:Y:S05]  /*0060*/  BRA.U !UP0, `(.L_x_0) ;  /* 0x00000009084c7547 */ /* 0x004fea000b800000 */
[----:B------:R-:W-:Y:S02]  /*0070*/  UISETP.GE.U32.AND UP1, UPT, UR5, 0x10, UPT ;  /* 0x000000100500788c */ /* 0x000fe4000bf26070 */
[----:B-1----:R-:W-:Y:S01]  /*0080*/  IMAD R0, R9, UR5, RZ ;  /* 0x0000000509007c24 */ /* 0x002fe2000f8e02ff */
[----:B------:R-:W-:Y:S01]  /*0090*/  ULOP3.LUT UR6, UR5, 0xf, URZ, 0xc0, !UPT ;  /* 0x0000000f05067892 */ /* 0x000fe2000f8ec0ff */
[----:B------:R-:W-:Y:S01]  /*00a0*/  MOV R8, RZ ;  /* 0x000000ff00087202 */ /* 0x000fe20000000f00 */
[----:B------:R-:W-:Y:S02]  /*00b0*/  UMOV UR4, URZ ;  /* 0x000000ff00047c82 */ /* 0x000fe40008000000 */
[----:B------:R-:W-:Y:S02]  /*00c0*/  UISETP.NE.AND UP0, UPT, UR6, URZ, UPT ;  /* 0x000000ff0600728c */ /* 0x000fe4000bf05270 */
[----:B------:R-:W-:Y:S09]  /*00d0*/  BRA.U !UP1, `(.L_x_1) ;  /* 0x0000000109f07547 */ /* 0x000ff2000b800000 */
[----:B------:R-:W0:Y:S01]  /*00e0*/  LDC.64 R2, c[0x0][0x380] ;  /* 0x0000e000ff027b82 */ /* 0x000e220000000a00 */
[----:B------:R-:W-:Y:S01]  /*00f0*/  ULOP3.LUT UR4, UR5, 0x7ffffff0, URZ, 0xc0, !UPT ;  /* 0x7ffffff005047892 */ /* 0x000fe2000f8ec0ff */
[----:B------:R-:W-:-:S03]  /*0100*/  MOV R8, RZ ;  /* 0x000000ff00087202 */ /* 0x000fc60000000f00 */
[----:B------:R-:W-:Y:S01]  /*0110*/  UIADD3 UR5, UPT, UPT, -UR4, URZ, URZ ;  /* 0x000000ff04057290 */ /* 0x000fe2000fffe1ff */
[----:B0-----:R-:W-:-:S03]  /*0120*/  IMAD.WIDE.U32 R2, R0, 0x4, R2 ;  /* 0x0000000400027825 */ /* 0x001fc600078e0002 */
[----:B------:R-:W-:-:S04]  /*0130*/  IADD3 R2, P0, PT, R2, 0x20, RZ ;  /* 0x0000002002027810 */ /* 0x000fc80007f1e0ff */
[----:B------:R-:W-:-:S09]  /*0140*/  IADD3.X R3, PT, PT, RZ, R3, RZ, P0, !PT ;  /* 0x00000003ff037210 */ /* 0x000fd200007fe4ff */
.L_x_2:
[----:B------:R-:W2:Y:S04]  /*0150*/  LDG.E R13, desc[UR8][R2.64+-0x20] ;  /* 0xffffe008020d7981 */ /* 0x000ea8000c1e1900 */
[----:B------:R-:W3:Y:S04]  /*0160*/  LDG.E R15, desc[UR8][R2.64+-0x1c] ;  /* 0xffffe408020f7981 */ /* 0x000ee8000c1e1900 */
[----:B------:R-:W4:Y:S04]  /*0170*/  LDG.E R17, desc[UR8][R2.64+-0x18] ;  /* 0xffffe80802117981 */ /* 0x000f28000c1e1900 */
[----:B------:R-:W5:Y:S04]  /*0180*/  LDG.E R19, desc[UR8][R2.64+-0x14] ;  /* 0xffffec0802137981 */ /* 0x000f68000c1e1900 */
        /* <DEDUP_REMOVED lines=11> */
[----:B------:R0:W5:Y:S01]  /*0240*/  LDG.E R4, desc[UR8][R2.64+0x1c] ;  /* 0x00001c0802047981 */ /* 0x000162000c1e1900 */
[----:B------:R-:W-:-:S04]  /*0250*/  UIADD3 UR5, UPT, UPT, UR5, 0x10, URZ ;  /* 0x0000001005057890 */ /* 0x000fc8000fffe0ff */
[----:B------:R-:W-:Y:S01]  /*0260*/  UISETP.NE.AND UP1, UPT, UR5, URZ, UPT ;  /* 0x000000ff0500728c */ /* 0x000fe2000bf25270 */
[----:B0-----:R-:W-:-:S04]  /*0270*/  IADD3 R2, P1, PT, R2, 0x40, RZ ;  /* 0x0000004002027810 */ /* 0x001fc80007f3e0ff */
[----:B------:R-:W-:Y:S02]  /*0280*/  IADD3.X R3, PT, PT, RZ, R3, RZ, P1, !PT ;  /* 0x00000003ff037210 */ /* 0x000fe40000ffe4ff */
[----:B--2---:R-:W-:-:S04]  /*0290*/  FSETP.GT.AND P0, PT, R13, R8, PT ;  /* 0x000000080d00720b */ /* 0x004fc80003f04000 */
[----:B------:R-:W-:-:S04]  /*02a0*/  FSEL R8, R13, R8, P0 ;  /* 0x000000080d087208 */ /* 0x000fc80000000000 */
[----:B---3--:R-:W-:-:S04]  /*02b0*/  FSETP.GT.AND P0, PT, R15, R8, PT ;  /* 0x000000080f00720b */ /* 0x008fc80003f04000 */
[----:B------:R-:W-:-:S04]  /*02c0*/  FSEL R8, R15, R8, P0 ;  /* 0x000000080f087208 */ /* 0x000fc80000000000 */
[----:B----4-:R-:W-:-:S04]  /*02d0*/  FSETP.GT.AND P0, PT, R17, R8, PT ;  /* 0x000000081100720b */ /* 0x010fc80003f04000 */
[----:B------:R-:W-:-:S04]  /*02e0*/  FSEL R8, R17, R8, P0 ;  /* 0x0000000811087208 */ /* 0x000fc80000000000 */
[----:B-----5:R-:W-:-:S04]  /*02f0*/  FSETP.GT.AND P0, PT, R19, R8, PT ;  /* 0x000000081300720b */ /* 0x020fc80003f04000 */
[----:B------:R-:W-:-:S04]  /*0300*/  FSEL R8, R19, R8, P0 ;  /* 0x0000000813087208 */ /* 0x000fc80000000000 */
[----:B------:R-:W-:-:S04]  /*0310*/  FSETP.GT.AND P0, PT, R21, R8, PT ;  /* 0x000000081500720b */ /* 0x000fc80003f04000 */
        /* <DEDUP_REMOVED lines=22> */
[----:B------:R-:W-:Y:S01]  /*0480*/  FSEL R8, R4, R5, P0 ;  /* 0x0000000504087208 */ /* 0x000fe20000000000 */
[----:B------:R-:W-:Y:S08]  /*0490*/  BRA.U UP1, `(.L_x_2) ;  /* 0xfffffffd012c7547 */ /* 0x000ff0000b83ffff */
.L_x_1:
[----:B------:R-:W-:Y:S05]  /*04a0*/  BRA.U !UP0, `(.L_x_0) ;  /* 0x00000005083c7547 */ /* 0x000fea000b800000 */
[----:B------:R-:W0:Y:S01]  /*04b0*/  LDCU UR5, c[0x0][0x390] ;  /* 0x00007200ff0577ac */ /* 0x000e220008000800 */
[----:B------:R-:W-:Y:S02]  /*04c0*/  UISETP.GE.U32.AND UP0, UPT, UR6, 0x8, UPT ;  /* 0x000000080600788c */ /* 0x000fe4000bf06070 */
[----:B0-----:R-:W-:-:S04]  /*04d0*/  ULOP3.LUT UR7, UR5, 0x7, URZ, 0xc0, !UPT ;  /* 0x0000000705077892 */ /* 0x001fc8000f8ec0ff */
[----:B------:R-:W-:-:S03]  /*04e0*/  UISETP.NE.AND UP1, UPT, UR7, URZ, UPT ;  /* 0x000000ff0700728c */ /* 0x000fc6000bf25270 */
[----:B------:R-:W-:Y:S08]  /*04f0*/  BRA.U !UP0, `(.L_x_3) ;  /* 0x0000000108847547 */ /* 0x000ff0000b800000 */
[----:B------:R-:W0:Y:S01]  /*0500*/  LDC.64 R2, c[0x0][0x380] ;  /* 0x0000e000ff027b82 */ /* 0x000e220000000a00 */
[----:B------:R-:W1:Y:S01]  /*0510*/  LDCU.64 UR10, c[0x0][0x380] ;  /* 0x00007000ff0a77ac */ /* 0x000e620008000a00 */
[C---:B------:R-:W-:Y:S02]  /*0520*/  IADD3 R5, PT, PT, R0.reuse, UR4, RZ ;  /* 0x0000000400057c10 */ /* 0x040fe4000fffe0ff */
[----:B------:R-:W-:-:S03]  /*0530*/  IADD3 R6, P0, PT, R0, UR4, RZ ;  /* 0x0000000400067c10 */ /* 0x000fc6000ff1e0ff */
[----:B0-----:R-:W-:Y:S01]  /*0540*/  IMAD.WIDE.U32 R2, R5, 0x4, R2 ;  /* 0x0000000405027825 */ /* 0x001fe200078e0002 */
[----:B------:R-:W-:Y:S02]  /*0550*/  IADD3.X R5, PT, PT, RZ, RZ, RZ, P0, !PT ;  /* 0x000000ffff057210 */ /* 0x000fe400007fe4ff */
[----:B-1----:R-:W-:-:S03]  /*0560*/  LEA R4, P0, R6, UR10, 0x2 ;  /* 0x0000000a06047c11 */ /* 0x002fc6000f8010ff */
[----:B------:R-:W2:Y:S01]  /*0570*/  LDG.E R3, desc[UR8][R2.64] ;  /* 0x0000000802037981 */ /* 0x000ea2000c1e1900 */
[----:B------:R-:W-:-:S05]  /*0580*/  LEA.HI.X R5, R6, UR11, R5, 0x2, P0 ;  /* 0x0000000b06057c11 */ /* 0x000fca00080f1405 */
[----:B------:R-:W3:Y:S04]  /*0590*/  LDG.E R7, desc[UR8][R4.64+0x4] ;  /* 0x0000040804077981 */ /* 0x000ee8000c1e1900 */
[----:B------:R-:W4:Y:S04]  /*05a0*/  LDG.E R6, desc[UR8][R4.64+0x8] ;  /* 0x0000080804067981 */ /* 0x000f28000c1e1900 */
[----:B------:R-:W5:Y:S04]  /*05b0*/  LDG.E R11, desc[UR8][R4.64+0xc] ;  /* 0x00000c08040b7981 */ /* 0x000f68000c1e1900 */
[----:B------:R-:W5:Y:S04]  /*05c0*/  LDG.E R13, desc[UR8][R4.64+0x10] ;  /* 0x00001008040d7981 */ /* 0x000f68000c1e1900 */
[----:B------:R-:W5:Y:S04]  /*05d0*/  LDG.E R15, desc[UR8][R4.64+0x14] ;  /* 0x00001408040f7981 */ /* 0x000f68000c1e1900 */
[----:B------:R-:W5:Y:S04]  /*05e0*/  LDG.E R17, desc[UR8][R4.64+0x18] ;  /* 0x0000180804117981 */ /* 0x000f68000c1e1900 */
[----:B------:R-:W5:Y:S01]  /*05f0*/  LDG.E R19, desc[UR8][R4.64+0x1c] ;  /* 0x00001c0804137981 */ /* 0x000f62000c1e1900 */
[----:B------:R-:W-:Y:S01]  /*0600*/  UIADD3 UR4, UPT, UPT, UR4, 0x8, URZ ;  /* 0x0000000804047890 */ /* 0x000fe2000fffe0ff */
        /* <DEDUP_REMOVED lines=15> */
[----:B------:R-:W-:-:S09]  /*0700*/  FSEL R8, R19, R6, P0 ;  /* 0x0000000613087208 */ /* 0x000fd20000000000 */
.L_x_3:
[----:B------:R-:W-:Y:S05]  /*0710*/  BRA.U !UP1, `(.L_x_0) ;  /* 0x0000000109a07547 */ /* 0x000fea000b800000 */
[----:B------:R-:W-:Y:S02]  /*0720*/  UISETP.GE.U32.AND UP0, UPT, UR7, 0x4, UPT ;  /* 0x000000040700788c */ /* 0x000fe4000bf06070 */
[----:B------:R-:W-:-:S04]  /*0730*/  ULOP3.LUT UR5, UR5, 0x3, URZ, 0xc0, !UPT ;  /* 0x0000000305057892 */ /* 0x000fc8000f8ec0ff */
        /* <DEDUP_REMOVED lines=22> */
[----:B------:R-:W-:-:S09]  /*08a0*/  FSEL R8, R11, R6, P0 ;  /* 0x000000060b087208 */ /* 0x000fd20000000000 */
.L_x_4:
[----:B------:R-:W-:Y:S05]  /*08b0*/  BRA.U !UP1, `(.L_x_0) ;  /* 0x0000000109387547 */ /* 0x000fea000b800000 */
[----:B------:R-:W0:Y:S01]  /*08c0*/  LDC.64 R2, c[0x0][0x380] ;  /* 0x0000e000ff027b82 */ /* 0x000e220000000a00 */
[----:B------:R-:W-:Y:S01]  /*08d0*/  IADD3 R5, PT, PT, R0, UR4, RZ ;  /* 0x0000000400057c10 */ /* 0x000fe2000fffe0ff */
[----:B------:R-:W-:-:S04]  /*08e0*/  UIADD3 UR5, UPT, UPT, -UR5, URZ, URZ ;  /* 0x000000ff05057290 */ /* 0x000fc8000fffe1ff */
[----:B0-----:R-:W-:-:S05]  /*08f0*/  IMAD.WIDE.U32 R2, R5, 0x4, R2 ;  /* 0x0000000405027825 */ /* 0x001fca00078e0002 */
[----:B------:R-:W-:-:S07]  /*0900*/  MOV R5, R3 ;  /* 0x0000000300057202 */ /* 0x000fce0000000f00 */
.L_x_5:
[----:B------:R-:W-:-:S06]  /*0910*/  MOV R3, R5 ;  /* 0x0000000500037202 */ /* 0x000fcc0000000f00 */
[----:B------:R0:W2:Y:S01]  /*0920*/  LDG.E R3, desc[UR8][R2.64] ;  /* 0x0000000802037981 */ /* 0x0000a2000c1e1900 */
[----:B------:R-:W-:-:S04]  /*0930*/  UIADD3 UR5, UPT, UPT, UR5, 0x1, URZ ;  /* 0x0000000105057890 */ /* 0x000fc8000fffe0ff */
[----:B------:R-:W-:Y:S01]  /*0940*/  UISETP.NE.AND UP0, UPT, UR5, URZ, UPT ;  /* 0x000000ff0500728c */ /* 0x000fe2000bf05270 */
[----:B0-----:R-:W-:-:S04]  /*0950*/  IADD3 R2, P1, PT, R2, 0x4, RZ ;  /* 0x0000000402027810 */ /* 0x001fc80007f3e0ff */
[----:B------:R-:W-:Y:S02]  /*0960*/  IADD3.X R5, PT, PT, RZ, R5, RZ, P1, !PT ;  /* 0x00000005ff057210 */ /* 0x000fe40000ffe4ff */
[----:B--2---:R-:W-:-:S04]  /*0970*/  FSETP.GT.AND P0, PT, R3, R8, PT ;  /* 0x000000080300720b */ /* 0x004fc80003f04000 */
[----:B------:R-:W-:Y:S01]  /*0980*/  FSEL R8, R3, R8, P0 ;  /* 0x0000000803087208 */ /* 0x000fe20000000000 */
[----:B------:R-:W-:Y:S08]  /*0990*/  BRA.U UP0, `(.L_x_5) ;  /* 0xfffffffd00dc7547 */ /* 0x000ff0000b83ffff */
.L_x_0:
[----:B------:R-:W0:Y:S01]  /*09a0*/  LDCU UR5, c[0x0][0x390] ;  /* 0x00007200ff0577ac */ /* 0x000e220008000800 */
[----:B------:R-:W-:Y:S01]  /*09b0*/  MOV R3, RZ ;  /* 0x000000ff00037202 */ /* 0x000fe20000000f00 */
[----:B0-----:R-:W-:-:S09]  /*09c0*/  UISETP.GE.AND UP0, UPT, UR5, 0x1, UPT ;  /* 0x000000010500788c */ /* 0x001fd2000bf06270 */
[----:B------:R-:W-:Y:S05]  /*09d0*/  BRA.U !UP0, `(.L_x_6) ;  /* 0x0000000d08487547 */ /* 0x000fea000b800000 */
[----:B------:R-:W-:Y:S01]  /*09e0*/  UISETP.GE.U32.AND UP1, UPT, UR5, 0x8, UPT ;  /* 0x000000080500788c */ /* 0x000fe2000bf26070 */
[----:B------:R-:W-:Y:S01]  /*09f0*/  HFMA2 R3, -RZ, RZ, 0, 0 ;  /* 0x00000000ff037431 */ /* 0x000fe200000001ff */
[----:B------:R-:W-:Y:S02]  /*0a00*/  ULOP3.LUT UR6, UR5, 0x7, URZ, 0xc0, !UPT ;  /* 0x0000000705067892 */ /* 0x000fe4000f8ec0ff */
[----:B-1----:R-:W-:Y:S01]  /*0a10*/  IMAD R0, R9, UR5, RZ ;  /* 0x0000000509007c24 */ /* 0x002fe2000f8e02ff */
[----:B------:R-:W-:Y:S01]  /*0a20*/  UMOV UR4, URZ ;  /* 0x000000ff00047c82 */ /* 0x000fe20008000000 */
[----:B------:R-:W-:-:S03]  /*0a30*/  UISETP.NE.AND UP0, UPT, UR6, URZ, UPT ;  /* 0x000000ff0600728c */ /* 0x000fc6000bf05270 */
[----:B------:R-:W-:Y:S08]  /*0a40*/  BRA.U !UP1, `(.L_x_7) ;  /* 0x0000000509787547 */ /* 0x000ff0000b800000 */
[----:B------:R-:W0:Y:S01]  /*0a50*/  LDC.64 R2, c[0x0][0x380] ;  /* 0x0000e000ff027b82 */ /* 0x000e220000000a00 */
[----:B------:R-:W-:-:S04]  /*0a60*/  ULOP3.LUT UR4, UR5, 0x7ffffff8, URZ, 0xc0, !UPT ;  /* 0x7ffffff805047892 */ /* 0x000fc8000f8ec0ff */
[----:B------:R-:W-:Y:S01]  /*0a70*/  UIADD3 UR5, UPT, UPT, -UR4, URZ, URZ ;  /* 0x000000ff04057290 */ /* 0x000fe2000fffe1ff */
[----:B0-----:R-:W-:Y:S01]  /*0a80*/  IMAD.WIDE.U32 R4, R0, 0x4, R2 ;  /* 0x0000000400047825 */ /* 0x001fe200078e0002 */
[----:B------:R-:W-:Y:S02]  /*0a90*/  MOV R3, RZ ;  /* 0x000000ff00037202 */ /* 0x000fe40000000f00 */
[----:B------:R-:W-:-:S04]  /*0aa0*/  IADD3 R4, P0, PT, R4, 0x10, RZ ;  /* 0x0000001004047810 */ /* 0x000fc80007f1e0ff */
[----:B------:R-:W-:-:S09]  /*0ab0*/  IADD3.X R5, PT, PT, RZ, R5, RZ, P0, !PT ;  /* 0x00000005ff057210 */ /* 0x000fd200007fe4ff */
.L_x_8:
[----:B------:R-:W2:Y:S04]  /*0ac0*/  LDG.E R7, desc[UR8][R4.64+-0x10] ;  /* 0xfffff00804077981 */ /* 0x000ea8000c1e1900 */
[----:B------:R-:W3:Y:S04]  /*0ad0*/  LDG.E R25, desc[UR8][R4.64+-0xc] ;  /* 0xfffff40804197981 */ /* 0x000ee8000c1e1900 */
[----:B------:R-:W4:Y:S04]  /*0ae0*/  LDG.E R21, desc[UR8][R4.64+-0x8] ;  /* 0xfffff80804157981 */ /* 0x000f28000c1e1900 */
[----:B------:R-:W5:Y:S04]  /*0af0*/  LDG.E R23, desc[UR8][R4.64+-0x4] ;  /* 0xfffffc0804177981 */ /* 0x000f68000c1e1900 */
[----:B------:R-:W5:Y:S04]  /*0b00*/  LDG.E R13, desc[UR8][R4.64] ;  /* 0x00000008040d7981 */ /* 0x000f68000c1e1900 */
[----:B------:R-:W5:Y:S04]  /*0b10*/  LDG.E R19, desc[UR8][R4.64+0x4] ;  /* 0x0000040804137981 */ /* 0x000f68000c1e1900 */
[----:B------:R-:W5:Y:S04]  /*0b20*/  LDG.E R17, desc[UR8][R4.64+0x8] ;  /* 0x0000080804117981 */ /* 0x000f68000c1e1900 */
[----:B------:R0:W5:Y:S01]  /*0b30*/  LDG.E R15, desc[UR8][R4.64+0xc] ;  /* 0x00000c08040f7981 */ /* 0x000162000c1e1900 */
[----:B------:R-:W-:Y:S01]  /*0b40*/  HFMA2 R11, -RZ, RZ, 3.7421875, 0 ;  /* 0x437c0000ff0b7431 */ /* 0x000fe200000001ff */
[----:B------:R-:W-:Y:S01]  /*0b50*/  MOV R10, 0x3bbb989d ;  /* 0x3bbb989d000a7802 */ /* 0x000fe20000000f00 */
[----:B------:R-:W-:-:S04]  /*0b60*/  UIADD3 UR5, UPT, UPT, UR5, 0x8, URZ ;  /* 0x0000000805057890 */ /* 0x000fc8000fffe0ff */
[----:B------:R-:W-:Y:S01]  /*0b70*/  UISETP.NE.AND UP1, UPT, UR5, URZ, UPT ;  /* 0x000000ff0500728c */ /* 0x000fe2000bf25270 */
[----:B0-----:R-:W-:-:S04]  /*0b80*/  IADD3 R4, P0, PT, R4, 0x20, RZ ;  /* 0x0000002004047810 */ /* 0x001fc80007f1e0ff */
[----:B------:R-:W-:Y:S01]  /*0b90*/  IADD3.X R5, PT, PT, RZ, R5, RZ, P0, !PT ;  /* 0x00000005ff057210 */ /* 0x000fe200007fe4ff */
[----:B--2---:R-:W-:-:S04]  /*0ba0*/  FADD R7, R7, -R8 ;  /* 0x8000000807077221 */ /* 0x004fc80000000000 */
[----:B------:R-:W-:Y:S01]  /*0bb0*/  FFMA.SAT R2, R7, R10, 0.5 ;  /* 0x3f00000007027423 */ /* 0x000fe2000000200a */
[----:B---3--:R-:W-:-:S03]  /*0bc0*/  FADD R25, R25, -R8 ;  /* 0x8000000819197221 */ /* 0x008fc60000000000 */
[-C--:B------:R-:W-:Y:S01]  /*0bd0*/  FFMA.RM R2, R2, R11.reuse, 12582913 ;  /* 0x4b40000102027423 */ /* 0x080fe2000000400b */
[-C--:B------:R-:W-:Y:S01]  /*0be0*/  FFMA.SAT R6, R25, R10.reuse, 0.5 ;  /* 0x3f00000019067423 */ /* 0x080fe2000000200a */
[--C-:B----4-:R-:W-:Y:S02]  /*0bf0*/  FADD R21, R21, -R8.reuse ;  /* 0x8000000815157221 */ /* 0x110fe40000000000 */
[----:B------:R-:W-:Y:S01]  /*0c00*/  FADD R12, R2, -12583039 ;  /* 0xcb40007f020c7421 */ /* 0x000fe20000000000 */
[-C--:B------:R-:W-:Y:S01]  /*0c10*/  FFMA.RM R6, R6, R11.reuse, 12582913 ;  /* 0x4b40000106067423 */ /* 0x080fe2000000400b */
[-C--:B------:R-:W-:Y:S01]  /*0c20*/  FFMA.SAT R16, R21, R10.reuse, 0.5 ;  /* 0x3f00000015107423 */ /* 0x080fe2000000200a */
[----:B-----5:R-:W-:Y:S01]  /*0c30*/  FADD R23, R23, -R8 ;  /* 0x8000000817177221 */ /* 0x020fe20000000000 */
[----:B------:R-:W-:Y:S01]  /*0c40*/  FFMA R12, R7, 1.4426950216293334961, -R12 ;  /* 0x3fb8aa3b070c7823 */ /* 0x000fe2000000080c */
[C---:B------:R-:W-:Y:S01]  /*0c50*/  FADD R14, R6.reuse, -12583039 ;  /* 0xcb40007f060e7421 */ /* 0x040fe20000000000 */
[----:B------:R-:W-:Y:S01]  /*0c60*/  SHF.L.U32 R6, R6, 0x17, RZ ;  /* 0x0000001706067819 */ /* 0x000fe200000006ff */
[----:B------:R-:W-:Y:S01]  /*0c70*/  FFMA.SAT R18, R23, R10, 0.5 ;  /* 0x3f00000017127423 */ /* 0x000fe2000000200a */
[----:B------:R-:W-:Y:S01]  /*0c80*/  FFMA R12, R7, 1.925963033500011079e-08, R12 ;  /* 0x32a57060070c7823 */ /* 0x000fe2000000000c */
[----:B------:R-:W-:Y:S01]  /*0c90*/  FFMA.RM R7, R16, R11, 12582913 ;  /* 0x4b40000110077423 */ /* 0x000fe2000000400b */
[----:B------:R-:W-:Y:S01]  /*0ca0*/  FFMA R14, R25, 1.4426950216293334961, -R14 ;  /* 0x3fb8aa3b190e7823 */ /* 0x000fe2000000080e */
[----:B------:R-:W-:-:S02]  /*0cb0*/  FADD R27, R19, -R8 ;  /* 0x80000008131b7221 */ /* 0x000fc40000000000 */
[----:B------:R-:W-:Y:S01]  /*0cc0*/  FADD R16, R7, -12583039 ;  /* 0xcb40007f07107421 */ /* 0x000fe20000000000 */
[----:B------:R-:W-:Y:S01]  /*0cd0*/  FFMA R14, R25, 1.925963033500011079e-08, R14 ;  /* 0x32a57060190e7823 */ /* 0x000fe2000000000e */
[----:B------:R-:W-:Y:S01]  /*0ce0*/  FADD R25, R13, -R8 ;  /* 0x800000080d197221 */ /* 0x000fe20000000000 */
[-C--:B------:R-:W-:Y:S01]  /*0cf0*/  FFMA.RM R13, R18, R11.reuse, 12582913 ;  /* 0x4b400001120d7423 */ /* 0x080fe2000000400b */
[----:B------:R-:W-:Y:S01]  /*0d00*/  FFMA R16, R21, 1.4426950216293334961, -R16 ;  /* 0x3fb8aa3b15107823 */ /* 0x000fe20000000810 */
[----:B------:R-:W0:Y:S01]  /*0d10*/  MUFU.EX2 R12, R12 ;  /* 0x0000000c000c7308 */ /* 0x000e220000000800 */
[-C--:B------:R-:W-:Y:S01]  /*0d20*/  FFMA.SAT R22, R25, R10.reuse, 0.5 ;  /* 0x3f00000019167423 */ /* 0x080fe2000000200a */
[----:B------:R-:W-:Y:S01]  /*0d30*/  FADD R20, R13, -12583039 ;  /* 0xcb40007f0d147421 */ /* 0x000fe20000000000 */
[----:B------:R-:W-:Y:S01]  /*0d40*/  FFMA R18, R21, 1.925963033500011079e-08, R16 ;  /* 0x32a5706015127823 */ /* 0x000fe20000000010 */
[----:B------:R-:W-:Y:S01]  /*0d50*/  FADD R21, R17, -R8 ;  /* 0x8000000811157221 */ /* 0x000fe20000000000 */
[-C--:B------:R-:W-:Y:S01]  /*0d60*/  FFMA.RM R16, R22, R11.reuse, 12582913 ;  /* 0x4b40000116107423 */ /* 0x080fe2000000400b */
[----:B------:R-:W-:Y:S01]  /*0d70*/  FFMA R20, R23, 1.4426950216293334961, -R20 ;  /* 0x3fb8aa3b17147823 */ /* 0x000fe20000000814 */
[-C--:B------:R-:W-:Y:S01]  /*0d80*/  FFMA.SAT R26, R27, R10.reuse, 0.5 ;  /* 0x3f0000001b1a7423 */ /* 0x080fe2000000200a */
[----:B------:R-:W1:Y:S01]  /*0d90*/  MUFU.EX2 R14, R14 ;  /* 0x0000000e000e7308 */ /* 0x000e620000000800 */
[----:B------:R-:W-:Y:S01]  /*0da0*/  FADD R24, R16, -12583039 ;  /* 0xcb40007f10187421 */ /* 0x000fe20000000000 */
[----:B------:R-:W-:Y:S01]  /*0db0*/  FFMA R22, R23, 1.925963033500011079e-08, R20 ;  /* 0x32a5706017167823 */ /* 0x000fe20000000014 */
[----:B------:R-:W-:Y:S01]  /*0dc0*/  FADD R23, R15, -R8 ;  /* 0x800000080f177221 */ /* 0x000fe20000000000 */
[----:B------:R-:W-:Y:S01]  /*0dd0*/  FFMA.RM R19, R26, R11, 12582913 ;  /* 0x4b4000011a137423 */ /* 0x000fe2000000400b */
[----:B------:R-:W-:Y:S01]  /*0de0*/  FFMA R24, R25, 1.4426950216293334961, -R24 ;  /* 0x3fb8aa3b19187823 */ /* 0x000fe20000000818 */
[----:B------:R-:W-:Y:S01]  /*0df0*/  SHF.L.U32 R13, R13, 0x17, RZ ;  /* 0x000000170d0d7819 */ /* 0x000fe200000006ff */
[-C--:B------:R-:W-:Y:S01]  /*0e00*/  FFMA.SAT R28, R23, R10.reuse, 0.5 ;  /* 0x3f000000171c7423 */ /* 0x080fe2000000200a */
[----:B------:R-:W2:Y:S01]  /*0e10*/  MUFU.EX2 R18, R18 ;  /* 0x0000001200127308 */ /* 0x000ea20000000800 */
[----:B------:R-:W-:Y:S01]  /*0e20*/  FFMA R20, R25, 1.925963033500011079e-08, R24 ;  /* 0x32a5706019147823 */ /* 0x000fe20000000018 */
[----:B------:R-:W-:Y:S01]  /*0e30*/  FFMA.SAT R24, R21, R10, 0.5 ;  /* 0x3f00000015187423 */ /* 0x000fe2000000200a */
[----:B------:R-:W-:Y:S01]  /*0e40*/  FADD R26, R19, -12583039 ;  /* 0xcb40007f131a7421 */ /* 0x000fe20000000000 */
[----:B------:R-:W-:-:S02]  /*0e50*/  SHF.L.U32 R10, R2, 0x17, RZ ;  /* 0x00000017020a7819 */ /* 0x000fc400000006ff */
[-C--:B------:R-:W-:Y:S01]  /*0e60*/  FFMA.RM R15, R24, R11.reuse, 12582913 ;  /* 0x4b400001180f7423 */ /* 0x080fe2000000400b */
[----:B------:R-:W-:Y:S01]  /*0e70*/  FFMA.RM R11, R28, R11, 12582913 ;  /* 0x4b4000011c0b7423 */ /* 0x000fe2000000400b */
[----:B------:R-:W3:Y:S01]  /*0e80*/  MUFU.EX2 R17, R22 ;  /* 0x0000001600117308 */ /* 0x000ee20000000800 */
[----:B------:R-:W-:Y:S01]  /*0e90*/  FFMA R26, R27, 1.4426950216293334961, -R26 ;  /* 0x3fb8aa3b1b1a7823 */ /* 0x000fe2000000081a */
[----:B------:R-:W-:Y:S01]  /*0ea0*/  FADD R24, R15, -12583039 ;  /* 0xcb40007f0f187421 */ /* 0x000fe20000000000 */
[----:B0-----:R-:W-:Y:S01]  /*0eb0*/  FFMA R3, R10, R12, R3 ;  /* 0x0000000c0a037223 */ /* 0x001fe20000000003 */
[----:B------:R-:W-:Y:S01]  /*0ec0*/  FADD R12, R11, -12583039 ;  /* 0xcb40007f0b0c7421 */ /* 0x000fe20000000000 */
[----:B------:R-:W-:Y:S01]  /*0ed0*/  FFMA R26, R27, 1.925963033500011079e-08, R26 ;  /* 0x32a570601b1a7823 */ /* 0x000fe2000000001a */
[----:B------:R-:W-:Y:S01]  /*0ee0*/  FFMA R24, R21, 1.4426950216293334961, -R24 ;  /* 0x3fb8aa3b15187823 */ /* 0x000fe20000000818 */
[----:B------:R-:W-:Y:S01]  /*0ef0*/  SHF.L.U32 R10, R7, 0x17, RZ ;  /* 0x00000017070a7819 */ /* 0x000fe200000006ff */
[----:B------:R-:W0:Y:S01]  /*0f00*/  MUFU.EX2 R20, R20 ;  /* 0x0000001400147308 */ /* 0x000e220000000800 */
[----:B------:R-:W-:Y:S01]  /*0f10*/  FFMA R12, R23, 1.4426950216293334961, -R12 ;  /* 0x3fb8aa3b170c7823 */ /* 0x000fe2000000080c */
[----:B------:R-:W-:Y:S01]  /*0f20*/  FFMA R24, R21, 1.925963033500011079e-08, R24 ;  /* 0x32a5706015187823 */ /* 0x000fe20000000018 */
[----:B-1----:R-:W-:Y:S01]  /*0f30*/  FFMA R3, R6, R14, R3 ;  /* 0x0000000e06037223 */ /* 0x002fe20000000003 */
[----:B------:R-:W-:Y:S01]  /*0f40*/  SHF.L.U32 R16, R16, 0x17, RZ ;  /* 0x0000001710107819 */ /* 0x000fe200000006ff */
[----:B------:R-:W-:Y:S01]  /*0f50*/  FFMA R12, R23, 1.925963033500011079e-08, R12 ;  /* 0x32a57060170c7823 */ /* 0x000fe2000000000c */
[----:B------:R-:W-:Y:S01]  /*0f60*/  SHF.L.U32 R6, R19, 0x17, RZ ;  /* 0x0000001713067819 */ /* 0x000fe200000006ff */
[----:B--2---:R-:W-:Y:S01]  /*0f70*/  FFMA R10, R10, R18, R3 ;  /* 0x000000120a0a7223 */ /* 0x004fe20000000003 */
[----:B------:R-:W1:Y:S01]  /*0f80*/  MUFU.EX2 R2, R26 ;  /* 0x0000001a00027308 */ /* 0x000e620000000800 */
[----:B------:R-:W-:-:S02]  /*0f90*/  SHF.L.U32 R15, R15, 0x17, RZ ;  /* 0x000000170f0f7819 */ /* 0x000fc400000006ff */
[----:B---3--:R-:W-:Y:S01]  /*0fa0*/  FFMA R13, R13, R17, R10 ;  /* 0x000000110d0d7223 */ /* 0x008fe2000000000a */
[----:B------:R-:W-:-:S04]  /*0fb0*/  SHF.L.U32 R3, R11, 0x17, RZ ;  /* 0x000000170b037819 */ /* 0x000fc800000006ff */
[----:B------:R-:W2:Y:S01]  /*0fc0*/  MUFU.EX2 R24, R24 ;  /* 0x0000001800187308 */ /* 0x000ea20000000800 */
[----:B0-----:R-:W-:-:S07]  /*0fd0*/  FFMA R13, R16, R20, R13 ;  /* 0x00000014100d7223 */ /* 0x001fce000000000d */
[----:B------:R-:W0:Y:S01]  /*0fe0*/  MUFU.EX2 R12, R12 ;  /* 0x0000000c000c7308 */ /* 0x000e220000000800 */
[----:B-1----:R-:W-:-:S04]  /*0ff0*/  FFMA R2, R6, R2, R13 ;  /* 0x0000000206027223 */ /* 0x002fc8000000000d */
[----:B--2---:R-:W-:-:S04]  /*1000*/  FFMA R2, R15, R24, R2 ;  /* 0x000000180f027223 */ /* 0x004fc80000000002 */
[----:B0-----:R-:W-:Y:S01]  /*1010*/  FFMA R3, R3, R12, R2 ;  /* 0x0000000c03037223 */ /* 0x001fe20000000002 */
[----:B------:R-:W-:Y:S06]  /*1020*/  BRA.U UP1, `(.L_x_8) ;  /* 0xfffffff901a47547 */ /* 0x000fec000b83ffff */
.L_x_7:
        /* <DEDUP_REMOVED lines=17> */
[----:B------:R0:W5:Y:S01]  /*1140*/  LDG.E R15, desc[UR8][R6.64+0xc] ;  /* 0x00000c08060f7981 */ /* 0x000162000c1e1900 */
[----:B------:R-:W-:Y:S01]  /*1150*/  HFMA2 R14, -RZ, RZ, 3.7421875, 0 ;  /* 0x437c0000ff0e7431 */ /* 0x000fe200000001ff */
[----:B------:R-:W-:Y:S01]  /*1160*/  MOV R12, 0x3bbb989d ;  /* 0x3bbb989d000c7802 */ /* 0x000fe20000000f00 */
[----:B------:R-:W-:Y:S01]  /*1170*/  UIADD3 UR4, UPT, UPT, UR4, 0x4, URZ ;  /* 0x0000000404047890 */ /* 0x000fe2000fffe0ff */
[----:B--2---:R-:W-:-:S04]  /*1180*/  FADD R10, R5, -R8 ;  /* 0x80000008050a7221 */ /* 0x004fc80000000000 */
[----:B------:R-:W-:Y:S01]  /*1190*/  FFMA.SAT R2, R10, R12, 0.5 ;  /* 0x3f0000000a027423 */ /* 0x000fe2000000200c */
[----:B---3--:R-:W-:-:S03]  /*11a0*/  FADD R11, R11, -R8 ;  /* 0x800000080b0b7221 */ /* 0x008fc60000000000 */
[----:B------:R-:W-:Y:S01]  /*11b0*/  FFMA.RM R2, R2, R14, 12582913 ;  /* 0x4b40000102027423 */ /* 0x000fe2000000400e */
[----:B------:R-:W-:Y:S01]  /*11c0*/  FFMA.SAT R4, R11, R12, 0.5 ;  /* 0x3f0000000b047423 */ /* 0x000fe2000000200c */
[--C-:B----4-:R-:W-:Y:S02]  /*11d0*/  FADD R13, R13, -R8.reuse ;  /* 0x800000080d0d7221 */ /* 0x110fe40000000000 */
[C---:B------:R-:W-:Y:S01]  /*11e0*/  FADD R5, R2.reuse, -12583039 ;  /* 0xcb40007f02057421 */ /* 0x040fe20000000000 */
[----:B------:R-:W-:Y:S01]  /*11f0*/  SHF.L.U32 R2, R2, 0x17, RZ ;  /* 0x0000001702027819 */ /* 0x000fe200000006ff */
[----:B------:R-:W-:Y:S01]  /*1200*/  FFMA.RM R4, R4, R14, 12582913 ;  /* 0x4b40000104047423 */ /* 0x000fe2000000400e */
[----:B0-----:R-:W-:Y:S01]  /*1210*/  FFMA.SAT R7, R13, R12, 0.5 ;  /* 0x3f0000000d077423 */ /* 0x001fe2000000200c */
[----:B------:R-:W-:Y:S01]  /*1220*/  FFMA R5, R10, 1.4426950216293334961, -R5 ;  /* 0x3fb8aa3b0a057823 */ /* 0x000fe20000000805 */
[----:B-----5:R-:W-:Y:S01]  /*1230*/  FADD R15, R15, -R8 ;  /* 0x800000080f0f7221 */ /* 0x020fe20000000000 */
[----:B------:R-:W-:-:S02]  /*1240*/  FADD R6, R4, -12583039 ;  /* 0xcb40007f04067421 */ /* 0x000fc40000000000 */
[----:B------:R-:W-:Y:S01]  /*1250*/  FFMA R10, R10, 1.925963033500011079e-08, R5 ;  /* 0x32a570600a0a7823 */ /* 0x000fe20000000005 */
[----:B------:R-:W-:Y:S01]  /*1260*/  FFMA.RM R5, R7, R14, 12582913 ;  /* 0x4b40000107057423 */ /* 0x000fe2000000400e */
[----:B------:R-:W-:Y:S01]  /*1270*/  FFMA R6, R11, 1.4426950216293334961, -R6 ;  /* 0x3fb8aa3b0b067823 */ /* 0x000fe20000000806 */
[----:B------:R-:W-:Y:S02]  /*1280*/  FFMA.SAT R7, R15, R12, 0.5 ;  /* 0x3f0000000f077423 */ /* 0x000fe4000000200c */
[----:B------:R-:W-:Y:S01]  /*1290*/  FADD R12, R5, -12583039 ;  /* 0xcb40007f050c7421 */ /* 0x000fe20000000000 */
[----:B------:R-:W-:Y:S01]  /*12a0*/  FFMA R6, R11, 1.925963033500011079e-08, R6 ;  /* 0x32a570600b067823 */ /* 0x000fe20000000006 */
[----:B------:R-:W-:Y:S01]  /*12b0*/  FFMA.RM R11, R7, R14, 12582913 ;  /* 0x4b400001070b7423 */ /* 0x000fe2000000400e */
[----:B------:R-:W0:Y:S01]  /*12c0*/  MUFU.EX2 R10, R10 ;  /* 0x0000000a000a7308 */ /* 0x000e220000000800 */
[----:B------:R-:W-:Y:S01]  /*12d0*/  FFMA R12, R13, 1.4426950216293334961, -R12 ;  /* 0x3fb8aa3b0d0c7823 */ /* 0x000fe2000000080c */
[----:B------:R-:W-:Y:S01]  /*12e0*/  SHF.L.U32 R7, R4, 0x17, RZ ;  /* 0x0000001704077819 */ /* 0x000fe200000006ff */
[----:B------:R-:W-:Y:S01]  /*12f0*/  FADD R14, R11, -12583039 ;  /* 0xcb40007f0b0e7421 */ /* 0x000fe20000000000 */
[----:B------:R-:W-:Y:S01]  /*1300*/  SHF.L.U32 R5, R5, 0x17, RZ ;  /* 0x0000001705057819 */ /* 0x000fe200000006ff */
[----:B------:R-:W-:-:S02]  /*1310*/  FFMA R12, R13, 1.925963033500011079e-08, R12 ;  /* 0x32a570600d0c7823 */ /* 0x000fc4000000000c */
[C---:B------:R-:W-:Y:S01]  /*1320*/  FFMA R14, R15.reuse, 1.4426950216293334961, -R14 ;  /* 0x3fb8aa3b0f0e7823 */ /* 0x040fe2000000080e */
[----:B------:R-:W1:Y:S03]  /*1330*/  MUFU.EX2 R6, R6 ;  /* 0x0000000600067308 */ /* 0x000e660000000800 */
[----:B------:R-:W-:-:S05]  /*1340*/  FFMA R14, R15, 1.925963033500011079e-08, R14 ;  /* 0x32a570600f0e7823 */ /* 0x000fca000000000e */
[----:B------:R-:W2:Y:S01]  /*1350*/  MUFU.EX2 R12, R12 ;  /* 0x0000000c000c7308 */ /* 0x000ea20000000800 */
[----:B0-----:R-:W-:Y:S01]  /*1360*/  FFMA R2, R2, R10, R3 ;  /* 0x0000000a02027223 */ /* 0x001fe20000000003 */
[----:B------:R-:W-:-:S06]  /*1370*/  SHF.L.U32 R3, R11, 0x17, RZ ;  /* 0x000000170b037819 */ /* 0x000fcc00000006ff */
[----:B------:R-:W0:Y:S01]  /*1380*/  MUFU.EX2 R14, R14 ;  /* 0x0000000e000e7308 */ /* 0x000e220000000800 */
[----:B-1----:R-:W-:-:S04]  /*1390*/  FFMA R2, R7, R6, R2 ;  /* 0x0000000607027223 */ /* 0x002fc80000000002 */
[----:B--2---:R-:W-:-:S04]  /*13a0*/  FFMA R2, R5, R12, R2 ;  /* 0x0000000c05027223 */ /* 0x004fc80000000002 */
[----:B0-----:R-:W-:-:S07]  /*13b0*/  FFMA R3, R3, R14, R2 ;  /* 0x0000000e03037223 */ /* 0x001fce0000000002 */
.L_x_9:
[----:B------:R-:W-:Y:S05]  /*13c0*/  BRA.U !UP1, `(.L_x_6) ;  /* 0x0000000109cc7547 */ /* 0x000fea000b800000 */
[----:B------:R-:W-:Y:S02]  /*13d0*/  UISETP.NE.AND UP0, UPT, UR7, 0x1, UPT ;  /* 0x000000010700788c */ /* 0x000fe4000bf05270 */
[----:B------:R-:W-:-:S04]  /*13e0*/  ULOP3.LUT UR5, UR5, 0x1, URZ, 0xc0, !UPT ;  /* 0x0000000105057892 */ /* 0x000fc8000f8ec0ff */
[----:B------:R-:W-:-:S03]  /*13f0*/  UISETP.NE.U32.AND UP1, UPT, UR5, 0x1, UPT ;  /* 0x000000010500788c */ /* 0x000fc6000bf25070 */
        /* <DEDUP_REMOVED lines=9> */
[----:B------:R-:W-:-:S06]  /*1490*/  LEA.HI.X R7, R2, UR7, R7, 0x2, P0 ;  /* 0x0000000702077c11 */ /* 0x000fcc00080f1407 */
[----:B------:R-:W3:Y:S01]  /*14a0*/  LDG.E R7, desc[UR8][R6.64+0x4] ;  /* 0x0000040806077981 */ /* 0x000ee2000c1e1900 */
[----:B------:R-:W-:Y:S01]  /*14b0*/  HFMA2 R13, -RZ, RZ, 3.7421875, 0 ;  /* 0x437c0000ff0d7431 */ /* 0x000fe200000001ff */
[----:B------:R-:W-:Y:S01]  /*14c0*/  MOV R11, 0x3bbb989d ;  /* 0x3bbb989d000b7802 */ /* 0x000fe20000000f00 */
[----:B------:R-:W-:Y:S01]  /*14d0*/  UIADD3 UR4, UPT, UPT, UR4, 0x2, URZ ;  /* 0x0000000204047890 */ /* 0x000fe2000fffe0ff */
[----:B--2---:R-:W-:-:S04]  /*14e0*/  FADD R2, R5, -R8 ;  /* 0x8000000805027221 */ /* 0x004fc80000000000 */
[----:B------:R-:W-:Y:S01]  /*14f0*/  FFMA.SAT R10, R2, R11, 0.5 ;  /* 0x3f000000020a7423 */ /* 0x000fe2000000200b */
[----:B---3--:R-:W-:-:S03]  /*1500*/  FADD R12, R7, -R8 ;  /* 0x80000008070c7221 */ /* 0x008fc60000000000 */
[----:B------:R-:W-:Y:S01]  /*1510*/  FFMA.RM R10, R10, R13, 12582913 ;  /* 0x4b4000010a0a7423 */ /* 0x000fe2000000400d */
[----:B------:R-:W-:-:S03]  /*1520*/  FFMA.SAT R14, R12, R11, 0.5 ;  /* 0x3f0000000c0e7423 */ /* 0x000fc6000000200b */
[C---:B------:R-:W-:Y:S01]  /*1530*/  FADD R15, R10.reuse, -12583039 ;  /* 0xcb40007f0a0f7421 */ /* 0x040fe20000000000 */
[----:B------:R-:W-:Y:S01]  /*1540*/  SHF.L.U32 R10, R10, 0x17, RZ ;  /* 0x000000170a0a7819 */ /* 0x000fe200000006ff */
[----:B------:R-:W-:Y:S02]  /*1550*/  FFMA.RM R14, R14, R13, 12582913 ;  /* 0x4b4000010e0e7423 */ /* 0x000fe4000000400d */
[----:B------:R-:W-:Y:S02]  /*1560*/  FFMA R15, R2, 1.4426950216293334961, -R15 ;  /* 0x3fb8aa3b020f7823 */ /* 0x000fe4000000080f */
[----:B------:R-:W-:Y:S02]  /*1570*/  FADD R5, R14, -12583039 ;  /* 0xcb40007f0e057421 */ /* 0x000fe40000000000 */
[----:B------:R-:W-:Y:S01]  /*1580*/  FFMA R15, R2, 1.925963033500011079e-08, R15 ;  /* 0x32a57060020f7823 */ /* 0x000fe2000000000f */
[----:B------:R-:W-:Y:S01]  /*1590*/  SHF.L.U32 R14, R14, 0x17, RZ ;  /* 0x000000170e0e7819 */ /* 0x000fe200000006ff */
[----:B------:R-:W-:-:S04]  /*15a0*/  FFMA R5, R12, 1.4426950216293334961, -R5 ;  /* 0x3fb8aa3b0c057823 */ /* 0x000fc80000000805 */
[----:B------:R-:W0:Y:S01]  /*15b0*/  MUFU.EX2 R15, R15 ;  /* 0x0000000f000f7308 */ /* 0x000e220000000800 */
[----:B------:R-:W-:-:S07]  /*15c0*/  FFMA R5, R12, 1.925963033500011079e-08, R5 ;  /* 0x32a570600c057823 */ /* 0x000fce0000000005 */
[----:B------:R-:W1:Y:S01]  /*15d0*/  MUFU.EX2 R5, R5 ;  /* 0x0000000500057308 */ /* 0x000e620000000800 */
[----:B0-----:R-:W-:-:S04]  /*15e0*/  FFMA R3, R10, R15, R3 ;  /* 0x0000000f0a037223 */ /* 0x001fc80000000003 */
[----:B-1----:R-:W-:-:S07]  /*15f0*/  FFMA R3, R14, R5, R3 ;  /* 0x000000050e037223 */ /* 0x002fce0000000003 */
.L_x_10:
[----:B------:R-:W-:Y:S05]  /*1600*/  BRA.U UP1, `(.L_x_6) ;  /* 0x00000001013c7547 */ /* 0x000fea000b800000 */
[----:B------:R-:W0:Y:S01]  /*1610*/  LDC.64 R4, c[0x0][0x380] ;  /* 0x0000e000ff047b82 */ /* 0x000e220000000a00 */
[----:B------:R-:W-:-:S05]  /*1620*/  IADD3 R7, PT, PT, R0, UR4, RZ ;  /* 0x0000000400077c10 */ /* 0x000fca000fffe0ff */
[----:B0-----:R-:W-:-:S06]  /*1630*/  IMAD.WIDE.U32 R4, R7, 0x4, R4 ;  /* 0x0000000407047825 */ /* 0x001fcc00078e0004 */
[----:B------:R-:W2:Y:S01]  /*1640*/  LDG.E R5, desc[UR8][R4.64] ;  /* 0x0000000804057981 */ /* 0x000ea2000c1e1900 */
[----:B------:R-:W-:Y:S01]  /*1650*/  HFMA2 R11, -RZ, RZ, 3.7421875, 0 ;  /* 0x437c0000ff0b7431 */ /* 0x000fe200000001ff */
[----:B------:R-:W-:Y:S01]  /*1660*/  MOV R7, 0x3bbb989d ;  /* 0x3bbb989d00077802 */ /* 0x000fe20000000f00 */
[----:B--2---:R-:W-:-:S04]  /*1670*/  FADD R0, R5, -R8 ;  /* 0x8000000805007221 */ /* 0x004fc80000000000 */
[----:B------:R-:W-:-:S04]  /*1680*/  FFMA.SAT R2, R0, R7, 0.5 ;  /* 0x3f00000000027423 */ /* 0x000fc80000002007 */
[----:B------:R-:W-:-:S04]  /*1690*/  FFMA.RM R2, R2, R11, 12582913 ;  /* 0x4b40000102027423 */ /* 0x000fc8000000400b */
[C---:B------:R-:W-:Y:S01]  /*16a0*/  FADD R7, R2.reuse, -12583039 ;  /* 0xcb40007f02077421 */ /* 0x040fe20000000000 */
[----:B------:R-:W-:-:S03]  /*16b0*/  SHF.L.U32 R2, R2, 0x17, RZ ;  /* 0x0000001702027819 */ /* 0x000fc600000006ff */
[----:B------:R-:W-:-:S04]  /*16c0*/  FFMA R7, R0, 1.4426950216293334961, -R7 ;  /* 0x3fb8aa3b00077823 */ /* 0x000fc80000000807 */
[----:B------:R-:W-:-:S06]  /*16d0*/  FFMA R7, R0, 1.925963033500011079e-08, R7 ;  /* 0x32a5706000077823 */ /* 0x000fcc0000000007 */
[----:B------:R-:W0:Y:S02]  /*16e0*/  MUFU.EX2 R7, R7 ;  /* 0x0000000700077308 */ /* 0x000e240000000800 */
[----:B0-----:R-:W-:-:S07]  /*16f0*/  FFMA R3, R2, R7, R3 ;  /* 0x0000000702037223 */ /* 0x001fce0000000003 */
.L_x_6:
[----:B------:R-:W0:Y:S02]  /*1700*/  LDC R0, c[0x0][0x390] ;  /* 0x0000e400ff007b82 */ /* 0x000e240000000800 */
[----:B0-----:R-:W-:-:S13]  /*1710*/  ISETP.GE.AND P0, PT, R0, 0x1, PT ;  /* 0x000000010000780c */ /* 0x001fda0003f06270 */
[----:B------:R-:W-:Y:S05]  /*1720*/  @!P0 EXIT ;  /* 0x000000000000894d */ /* 0x000fea0003800000 */
[C---:B------:R-:W-:Y:S01]  /*1730*/  ISETP.GE.U32.AND P0, PT, R0.reuse, 0x8, PT ;  /* 0x000000080000780c */ /* 0x040fe20003f06070 */
[----:B-1----:R-:W-:Y:S01]  /*1740*/  IMAD R9, R9, R0, RZ ;  /* 0x0000000009097224 */ /* 0x002fe200078e02ff */
[----:B------:R-:W-:Y:S02]  /*1750*/  LOP3.LUT R16, R0, 0x7, RZ, 0xc0, !PT ;  /* 0x0000000700107812 */ /* 0x000fe400078ec0ff */
[----:B------:R-:W-:-:S09]  /*1760*/  MOV R2, RZ ;  /* 0x000000ff00027202 */ /* 0x000fd20000000f00 */
[----:B------:R-:W-:Y:S05]  /*1770*/  @!P0 BRA `(.L_x_11) ;  /* 0x0000000c00908947 */ /* 0x000fea0003800000 */
[----:B------:R-:W0:Y:S01]  /*1780*/  LDCU.128 UR4, c[0x0][0x380] ;  /* 0x00007000ff0477ac */ /* 0x000e220008000c00 */
[----:B------:R-:W-:Y:S01]  /*1790*/  HFMA2 R4, -RZ, RZ, 0, 9.5367431640625e-07 ;  /* 0x00000010ff047431 */ /* 0x000fe200000001ff */
[----:B------:R-:W-:Y:S02]  /*17a0*/  MOV R5, 0x0 ;  /* 0x0000000000057802 */ /* 0x000fe40000000f00 */
[----:B------:R-:W-:-:S04]  /*17b0*/  LOP3.LUT R2, R0, 0x7ffffff8, RZ, 0xc0, !PT ;  /* 0x7ffffff800027812 */ /* 0x000fc800078ec0ff */
[----:B------:R-:W-:Y:S01]  /*17c0*/  IADD3 R10, PT, PT, -R2, RZ, RZ ;  /* 0x000000ff020a7210 */ /* 0x000fe20007ffe1ff */
[----:B------:R-:W-:-:S03]  /*17d0*/  IMAD.WIDE.U32 R4, R9, 0x4, R4 ;  /* 0x0000000409047825 */ /* 0x000fc600078e0004 */
[C---:B0-----:R-:W-:Y:S02]  /*17e0*/  IADD3 R11, P0, PT, R4.reuse, UR6, RZ ;  /* 0x00000006040b7c10 */ /* 0x041fe4000ff1e0ff */
[----:B------:R-:W-:Y:S02]  /*17f0*/  IADD3 R4, P1, PT, R4, UR4, RZ ;  /* 0x0000000404047c10 */ /* 0x000fe4000ff3e0ff */
[C---:B------:R-:W-:Y:S02]  /*1800*/  IADD3.X R12, PT, PT, R5.reuse, UR7, RZ, P0, !PT ;  /* 0x00000007050c7c10 */ /* 0x040fe400087fe4ff */
[----:B------:R-:W-:-:S09]  /*1810*/  IADD3.X R5, PT, PT, R5, UR5, RZ, P1, !PT ;  /* 0x0000000505057c10 */ /* 0x000fd20008ffe4ff */
.L_x_28:
[----:B0-----:R-:W2:Y:S01]  /*1820*/  LDG.E R7, desc[UR8][R4.64+-0x10] ;  /* 0xfffff00804077981 */ /* 0x001ea2000c1e1900 */
[----:B------:R-:W-:Y:S01]  /*1830*/  MOV R0, 0x3bbb989d ;  /* 0x3bbb989d00007802 */ /* 0x000fe20000000f00 */
[----:B------:R-:W0:Y:S01]  /*1840*/  MUFU.RCP R14, R3 ;  /* 0x00000003000e7308 */ /* 0x000e220000001000 */
[----:B------:R-:W-:Y:S01]  /*1850*/  MOV R13, 0x437c0000 ;  /* 0x437c0000000d7802 */ /* 0x000fe20000000f00 */
[----:B------:R-:W-:Y:S01]  /*1860*/  BSSY.RECONVERGENT B2, `(.L_x_12) ;  /* 0x0000018000027945 */ /* 0x000fe20003800200 */
[----:B------:R-:W-:-:S04]  /*1870*/  IADD3 R10, PT, PT, R10, 0x8, RZ ;  /* 0x000000080a0a7810 */ /* 0x000fc80007ffe0ff */
[----:B------:R-:W-:Y:S01]  /*1880*/  ISETP.NE.AND P2, PT, R10, RZ, PT ;  /* 0x000000ff0a00720c */ /* 0x000fe20003f45270 */
[----:B--2---:R-:W-:-:S04]  /*1890*/  FADD R7, R7, -R8 ;  /* 0x8000000807077221 */ /* 0x004fc80000000000 */
[----:B------:R-:W-:-:S04]  /*18a0*/  FFMA.SAT R0, R7, R0, 0.5 ;  /* 0x3f00000007007423 */ /* 0x000fc80000002000 */
[----:B------:R-:W-:Y:S01]  /*18b0*/  FFMA.RM R0, R0, R13, 12582913 ;  /* 0x4b40000100007423 */ /* 0x000fe2000000400d */
[----:B0-----:R-:W-:-:S03]  /*18c0*/  FFMA R13, R14, -R3, 1 ;  /* 0x3f8000000e0d7423 */ /* 0x001fc60000000803 */
[C---:B------:R-:W-:Y:S01]  /*18d0*/  FADD R6, R0.reuse, -12583039 ;  /* 0xcb40007f00067421 */ /* 0x040fe20000000000 */
[----:B------:R-:W-:Y:S01]  /*18e0*/  SHF.L.U32 R0, R0, 0x17, RZ ;  /* 0x0000001700007819 */ /* 0x000fe200000006ff */
[----:B------:R-:W-:Y:S02]  /*18f0*/  FFMA R13, R14, R13, R14 ;  /* 0x0000000d0e0d7223 */ /* 0x000fe4000000000e */
[----:B------:R-:W-:-:S04]  /*1900*/  FFMA R6, R7, 1.4426950216293334961, -R6 ;  /* 0x3fb8aa3b07067823 */ /* 0x000fc80000000806 */
[----:B------:R-:W-:-:S04]  /*1910*/  FFMA R6, R7, 1.925963033500011079e-08, R6 ;  /* 0x32a5706007067823 */ /* 0x000fc80000000006 */
[----:B------:R0:W1:Y:S02]  /*1920*/  MUFU.EX2 R7, R6 ;  /* 0x0000000600077308 */ /* 0x0000640000000800 */
[----:B0-----:R-:W-:Y:S01]  /*1930*/  MOV R6, R11 ;  /* 0x0000000b00067202 */ /* 0x001fe20000000f00 */
[----:B-1----:R-:W-:-:S05]  /*1940*/  FMUL R0, R0, R7 ;  /* 0x0000000700007220 */ /* 0x002fca0000400000 */
[----:B------:R-:W0:Y:S01]  /*1950*/  FCHK P0, R0, R3 ;  /* 0x0000000300007302 */ /* 0x000e220000000000 */
[----:B------:R-:W-:-:S04]  /*1960*/  FFMA R14, R0, R13, RZ ;  /* 0x0000000d000e7223 */ /* 0x000fc800000000ff */
[----:B------:R-:W-:-:S04]  /*1970*/  FFMA R7, R14, -R3, R0 ;  /* 0x800000030e077223 */ /* 0x000fc80000000000 */
[----:B------:R-:W-:Y:S01]  /*1980*/  FFMA R13, R13, R7, R14 ;  /* 0x000000070d0d7223 */ /* 0x000fe2000000000e */
[----:B------:R-:W-:Y:S01]  /*1990*/  MOV R7, R12 ;  /* 0x0000000c00077202 */ /* 0x000fe20000000f00 */
[----:B0-----:R-:W-:Y:S06]  /*19a0*/  @!P0 BRA `(.L_x_13) ;  /* 0x00000000000c8947 */ /* 0x001fec0003800000 */
[----:B------:R-:W-:-:S07]  /*19b0*/  MOV R14, 0x19d0 ;  /* 0x000019d0000e7802 */ /* 0x000fce0000000f00 */
[----:B------:R-:W-:Y:S05]  /*19c0*/  CALL.REL.NOINC `($__internal_0_$__cuda_sm3x_div_rn_noftz_f32_slowpath) ;  /* 0x0000001800b47944 */ /* 0x000fea0003c00000 */
[----:B------:R-:W-:-:S07]  /*19d0*/  MOV R13, R11 ;  /* 0x0000000b000d7202 */ /* 0x000fce0000000f00 */
.L_x_13:
[----:B------:R-:W-:Y:S05]  /*19e0*/  BSYNC.RECONVERGENT B2 ;  /* 0x0000000000027941 */ /* 0x000fea0003800200 */
.L_x_12:
[----:B------:R0:W-:Y:S04]  /*19f0*/  STG.E desc[UR8][R6.64+-0x10], R13 ;  /* 0xfffff00d06007986 */ /* 0x0001e8000c101908 */
[----:B------:R-:W2:Y:S01]  /*1a00*/  LDG.E R11, desc[UR8][R4.64+-0xc] ;  /* 0xfffff408040b7981 */ /* 0x000ea2000c1e1900 */
[----:B------:R-:W-:Y:S01]  /*1a10*/  HFMA2 R0, -RZ, RZ, 0.96630859375, -0.0022525787353515625 ;  /* 0x3bbb989dff007431 */ /* 0x000fe200000001ff */
[----:B------:R-:W-:Y:S01]  /*1a20*/  MOV R15, 0x437c0000 ;  /* 0x437c0000000f7802 */ /* 0x000fe20000000f00 */
[----:B------:R-:W0:Y:S01]  /*1a30*/  MUFU.RCP R14, R3 ;  /* 0x00000003000e7308 */ /* 0x000e220000001000 */
[----:B------:R-:W-:Y:S01]  /*1a40*/  BSSY.RECONVERGENT B2, `(.L_x_14) ;  /* 0x0000014000027945 */ /* 0x000fe20003800200 */
[----:B0-----:R-:W-:Y:S01]  /*1a50*/  FFMA R13, R14, -R3, 1 ;  /* 0x3f8000000e0d7423 */ /* 0x001fe20000000803 */
[----:B--2---:R-:W-:-:S04]  /*1a60*/  FADD R11, R11, -R8 ;  /* 0x800000080b0b7221 */ /* 0x004fc80000000000 */
[----:B------:R-:W-:-:S04]  /*1a70*/  FFMA.SAT R0, R11, R0, 0.5 ;  /* 0x3f0000000b007423 */ /* 0x000fc80000002000 */
[----:B------:R-:W-:-:S04]  /*1a80*/  FFMA.RM R0, R0, R15, 12582913 ;  /* 0x4b40000100007423 */ /* 0x000fc8000000400f */
[C---:B------:R-:W-:Y:S01]  /*1a90*/  FADD R12, R0.reuse, -12583039 ;  /* 0xcb40007f000c7421 */ /* 0x040fe20000000000 */
[----:B------:R-:W-:-:S03]  /*1aa0*/  SHF.L.U32 R0, R0, 0x17, RZ ;  /* 0x0000001700007819 */ /* 0x000fc600000006ff */
[----:B------:R-:W-:-:S04]  /*1ab0*/  FFMA R12, R11, 1.4426950216293334961, -R12 ;  /* 0x3fb8aa3b0b0c7823 */ /* 0x000fc8000000080c */
[----:B------:R-:W-:-:S04]  /*1ac0*/  FFMA R12, R11, 1.925963033500011079e-08, R12 ;  /* 0x32a570600b0c7823 */ /* 0x000fc8000000000c */
[----:B------:R-:W0:Y:S02]  /*1ad0*/  MUFU.EX2 R11, R12 ;  /* 0x0000000c000b7308 */ /* 0x000e240000000800 */
[----:B0-----:R-:W-:Y:S01]  /*1ae0*/  FMUL R18, R0, R11 ;  /* 0x0000000b00127220 */ /* 0x001fe20000400000 */
[----:B------:R-:W-:-:S05]  /*1af0*/  FFMA R0, R14, R13, R14 ;  /* 0x0000000d0e007223 */ /* 0x000fca000000000e */
[----:B------:R-:W0:Y:S01]  /*1b00*/  FCHK P0, R18, R3 ;  /* 0x0000000312007302 */ /* 0x000e220000000000 */
[----:B------:R-:W-:-:S04]  /*1b10*/  FFMA R11, R0, R18, RZ ;  /* 0x00000012000b7223 */ /* 0x000fc800000000ff */
[----:B------:R-:W-:-:S04]  /*1b20*/  FFMA R14, R11, -R3, R18 ;  /* 0x800000030b0e7223 */ /* 0x000fc80000000012 */
[----:B------:R-:W-:Y:S01]  /*1b30*/  FFMA R11, R0, R14, R11 ;  /* 0x0000000e000b7223 */ /* 0x000fe2000000000b */
[----:B0-----:R-:W-:Y:S06]  /*1b40*/  @!P0 BRA `(.L_x_15) ;  /* 0x00000000000c8947 */ /* 0x001fec0003800000 */
[----:B------:R-:W-:Y:S02]  /*1b50*/  MOV R0, R18 ;  /* 0x0000001200007202 */ /* 0x000fe40000000f00 */
[----:B------:R-:W-:-:S07]  /*1b60*/  MOV R14, 0x1b80 ;  /* 0x00001b80000e7802 */ /* 0x000fce0000000f00 */
[----:B------:R-:W-:Y:S05]  /*1b70*/  CALL.REL.NOINC `($__internal_0_$__cuda_sm3x_div_rn_noftz_f32_slowpath) ;  /* 0x0000001800487944 */ /* 0x000fea0003c00000 */
.L_x_15:
[----:B------:R-:W-:Y:S05]  /*1b80*/  BSYNC.RECONVERGENT B2 ;  /* 0x0000000000027941 */ /* 0x000fea0003800200 */
.L_x_14:
[----:B------:R0:W-:Y:S04]  /*1b90*/  STG.E desc[UR8][R6.64+-0xc], R11 ;  /* 0xfffff40b06007986 */ /* 0x0001e8000c101908 */
[----:B------:R-:W2:Y:S01]  /*1ba0*/  LDG.E R13, desc[UR8][R4.64+-0x8] ;  /* 0xfffff808040d7981 */ /* 0x000ea2000c1e1900 */
[----:B------:R-:W-:Y:S01]  /*1bb0*/  HFMA2 R0, -RZ, RZ, 0.96630859375, -0.0022525787353515625 ;  /* 0x3bbb989dff007431 */ /* 0x000fe200000001ff */
[----:B------:R-:W-:Y:S01]  /*1bc0*/  MOV R15, 0x437c0000 ;  /* 0x437c0000000f7802 */ /* 0x000fe20000000f00 */
[----:B------:R-:W1:Y:S01]  /*1bd0*/  MUFU.RCP R14, R3 ;  /* 0x00000003000e7308 */ /* 0x000e620000001000 */
[----:B------:R-:W-:Y:S01]  /*1be0*/  BSSY.RECONVERGENT B2, `(.L_x_16) ;  /* 0x0000014000027945 */ /* 0x000fe20003800200 */
[----:B--2---:R-:W-:-:S04]  /*1bf0*/  FADD R13, R13, -R8 ;  /* 0x800000080d0d7221 */ /* 0x004fc80000000000 */
[----:B------:R-:W-:-:S04]  /*1c00*/  FFMA.SAT R0, R13, R0, 0.5 ;  /* 0x3f0000000d007423 */ /* 0x000fc80000002000 */
[----:B------:R-:W-:-:S04]  /*1c10*/  FFMA.RM R0, R0, R15, 12582913 ;  /* 0x4b40000100007423 */ /* 0x000fc8000000400f */
[C---:B------:R-:W-:Y:S01]  /*1c20*/  FADD R12, R0.reuse, -12583039 ;  /* 0xcb40007f000c7421 */ /* 0x040fe20000000000 */
[----:B------:R-:W-:-:S03]  /*1c30*/  SHF.L.U32 R0, R0, 0x17, RZ ;  /* 0x0000001700007819 */ /* 0x000fc600000006ff */
[----:B------:R-:W-:-:S04]  /*1c40*/  FFMA R12, R13, 1.4426950216293334961, -R12 ;  /* 0x3fb8aa3b0d0c7823 */ /* 0x000fc8000000080c */
[----:B------:R-:W-:Y:S01]  /*1c50*/  FFMA R12, R13, 1.925963033500011079e-08, R12 ;  /* 0x32a570600d0c7823 */ /* 0x000fe2000000000c */
[----:B-1----:R-:W-:-:S03]  /*1c60*/  FFMA R13, R14, -R3, 1 ;  /* 0x3f8000000e0d7423 */ /* 0x002fc60000000803 */
[----:B0-----:R-:W0:Y:S02]  /*1c70*/  MUFU.EX2 R11, R12 ;  /* 0x0000000c000b7308 */ /* 0x001e240000000800 */
        /* <DEDUP_REMOVED lines=10> */
.L_x_17:
[----:B------:R-:W-:Y:S05]  /*1d20*/  BSYNC.RECONVERGENT B2 ;  /* 0x0000000000027941 */ /* 0x000fea0003800200 */
.L_x_16:
        /* <DEDUP_REMOVED lines=25> */
.L_x_19:
[----:B------:R-:W-:Y:S05]  /*1ec0*/  BSYNC.RECONVERGENT B2 ;  /* 0x0000000000027941 */ /* 0x000fea0003800200 */
.L_x_18:
        /* <DEDUP_REMOVED lines=25> */
.L_x_21:
[----:B------:R-:W-:Y:S05]  /*2060*/  BSYNC.RECONVERGENT B2 ;  /* 0x0000000000027941 */ /* 0x000fea0003800200 */
.L_x_20:
        /* <DEDUP_REMOVED lines=25> */
.L_x_23:
[----:B------:R-:W-:Y:S05]  /*2200*/  BSYNC.RECONVERGENT B2 ;  /* 0x0000000000027941 */ /* 0x000fea0003800200 */
.L_x_22:
        /* <DEDUP_REMOVED lines=25> */
.L_x_25:
[----:B------:R-:W-:Y:S05]  /*23a0*/  BSYNC.RECONVERGENT B2 ;  /* 0x0000000000027941 */ /* 0x000fea0003800200 */
.L_x_24:
        /* <DEDUP_REMOVED lines=25> */
[----:B------:R-:W-:-:S07]  /*2540*/  MOV R13, R11 ;  /* 0x0000000b000d7202 */ /* 0x000fce0000000f00 */
.L_x_27:
[----:B------:R-:W-:Y:S05]  /*2550*/  BSYNC.RECONVERGENT B2 ;  /* 0x0000000000027941 */ /* 0x000fea0003800200 */
.L_x_26:
[----:B------:R0:W-:Y:S01]  /*2560*/  STG.E desc[UR8][R6.64+0xc], R13 ;  /* 0x00000c0d06007986 */ /* 0x0001e2000c101908 */
[----:B------:R-:W-:Y:S02]  /*2570*/  IADD3 R11, P0, PT, R6, 0x20, RZ ;  /* 0x00000020060b7810 */ /* 0x000fe40007f1e0ff */
[----:B------:R-:W-:Y:S02]  /*2580*/  IADD3 R4, P1, PT, R4, 0x20, RZ ;  /* 0x0000002004047810 */ /* 0x000fe40007f3e0ff */
[----:B------:R-:W-:Y:S02]  /*2590*/  IADD3.X R12, PT, PT, RZ, R7, RZ, P0, !PT ;  /* 0x00000007ff0c7210 */ /* 0x000fe400007fe4ff */
[----:B------:R-:W-:Y:S01]  /*25a0*/  IADD3.X R5, PT, PT, RZ, R5, RZ, P1, !PT ;  /* 0x00000005ff057210 */ /* 0x000fe20000ffe4ff */
[----:B------:R-:W-:Y:S08]  /*25b0*/  @P2 BRA `(.L_x_28) ;  /* 0xfffffff000982947 */ /* 0x000ff0000383ffff */
.L_x_11:
[----:B------:R-:W-:-:S13]  /*25c0*/  ISETP.NE.AND P0, PT, R16, RZ, PT ;  /* 0x000000ff1000720c */ /* 0x000fda0003f05270 */
[----:B------:R-:W-:Y:S05]  /*25d0*/  @!P0 EXIT ;  /* 0x000000000000894d */ /* 0x000fea0003800000 */
[----:B------:R-:W1:Y:S01]  /*25e0*/  LDCU UR4, c[0x0][0x390] ;  /* 0x00007200ff0477ac */ /* 0x000e620008000800 */
[----:B------:R-:W-:Y:S01]  /*25f0*/  ISETP.GE.U32.AND P0, PT, R16, 0x4, PT ;  /* 0x000000041000780c */ /* 0x000fe20003f06070 */
[----:B-1----:R-:W-:-:S12]  /*2600*/  ULOP3.LUT UR4, UR4, 0x3, URZ, 0xc0, !UPT ;  /* 0x0000000304047892 */ /* 0x002fd8000f8ec0ff */
[----:B------:R-:W-:Y:S05]  /*2610*/  @!P0 BRA `(.L_x_29) ;  /* 0x0000000400e88947 */ /* 0x000fea0003800000 */
[----:B0-----:R-:W0:Y:S01]  /*2620*/  LDC.64 R6, c[0x0][0x380] ;  /* 0x0000e000ff067b82 */ /* 0x001e220000000a00 */
[----:B------:R-:W-:-:S05]  /*2630*/  IADD3 R5, PT, PT, R9, R2, RZ ;  /* 0x0000000209057210 */ /* 0x000fca0007ffe0ff */
[----:B0-----:R-:W-:-:S06]  /*2640*/  IMAD.WIDE.U32 R6, R5, 0x4, R6 ;  /* 0x0000000405067825 */ /* 0x001fcc00078e0006 */
[----:B------:R-:W2:Y:S01]  /*2650*/  LDG.E R7, desc[UR8][R6.64] ;  /* 0x0000000806077981 */ /* 0x000ea2000c1e1900 */
[----:B------:R-:W-:Y:S01]  /*2660*/  HFMA2 R11, -RZ, RZ, 0.96630859375, -0.0022525787353515625 ;  /* 0x3bbb989dff0b7431 */ /* 0x000fe200000001ff */
[----:B------:R-:W-:Y:S01]  /*2670*/  MOV R13, 0x437c0000 ;  /* 0x437c0000000d7802 */ /* 0x000fe20000000f00 */
[----:B------:R-:W0:Y:S01]  /*2680*/  MUFU.RCP R10, R3 ;  /* 0x00000003000a7308 */ /* 0x000e220000001000 */
[----:B------:R-:W-:Y:S01]  /*2690*/  BSSY.RECONVERGENT B2, `(.L_x_30) ;  /* 0x0000015000027945 */ /* 0x000fe20003800200 */
[----:B--2---:R-:W-:Y:S01]  /*26a0*/  FADD R0, R7, -R8 ;  /* 0x8000000807007221 */ /* 0x004fe20000000000 */
[----:B0-----:R-:W-:-:S03]  /*26b0*/  FFMA R7, R10, -R3, 1 ;  /* 0x3f8000000a077423 */ /* 0x001fc60000000803 */
[----:B------:R-:W-:-:S04]  /*26c0*/  FFMA.SAT R4, R0, R11, 0.5 ;  /* 0x3f00000000047423 */ /* 0x000fc8000000200b */
[----:B------:R-:W-:-:S04]  /*26d0*/  FFMA.RM R4, R4, R13, 12582913 ;  /* 0x4b40000104047423 */ /* 0x000fc8000000400d */
[C---:B------:R-:W-:Y:S01]  /*26e0*/  FADD R11, R4.reuse, -12583039 ;  /* 0xcb40007f040b7421 */ /* 0x040fe20000000000 */
[----:B------:R-:W-:-:S03]  /*26f0*/  SHF.L.U32 R4, R4, 0x17, RZ ;  /* 0x0000001704047819 */ /* 0x000fc600000006ff */
[----:B------:R-:W-:-:S04]  /*2700*/  FFMA R11, R0, 1.4426950216293334961, -R11 ;  /* 0x3fb8aa3b000b7823 */ /* 0x000fc8000000080b */
[----:B------:R-:W-:Y:S01]  /*2710*/  FFMA R11, R0, 1.925963033500011079e-08, R11 ;  /* 0x32a57060000b7823 */ /* 0x000fe2000000000b */
[----:B------:R-:W-:-:S05]  /*2720*/  FFMA R0, R10, R7, R10 ;  /* 0x000000070a007223 */ /* 0x000fca000000000a */
[----:B------:R-:W0:Y:S02]  /*2730*/  MUFU.EX2 R11, R11 ;  /* 0x0000000b000b7308 */ /* 0x000e240000000800 */
[----:B0-----:R-:W-:-:S06]  /*2740*/  FMUL R15, R4, R11 ;  /* 0x0000000b040f7220 */ /* 0x001fcc0000400000 */
        /* <DEDUP_REMOVED lines=9> */
.L_x_31:
[----:B------:R-:W-:Y:S05]  /*27e0*/  BSYNC.RECONVERGENT B2 ;  /* 0x0000000000027941 */ /* 0x000fea0003800200 */
.L_x_30:
[----:B------:R-:W0:Y:S01]  /*27f0*/  LDC.64 R10, c[0x0][0x388] ;  /* 0x0000e200ff0a7b82 */ /* 0x000e220000000a00 */
[----:B------:R-:W1:Y:S01]  /*2800*/  LDCU.64 UR6, c[0x0][0x380] ;  /* 0x00007000ff0677ac */ /* 0x000e620008000a00 */
[----:B------:R-:W-:-:S04]  /*2810*/  IADD3 R7, P0, PT, R9, R2, RZ ;  /* 0x0000000209077210 */ /* 0x000fc80007f1e0ff */
[----:B------:R-:W-:Y:S02]  /*2820*/  IADD3.X R0, PT, PT, RZ, RZ, RZ, P0, !PT ;  /* 0x000000ffff007210 */ /* 0x000fe400007fe4ff */
[C---:B------:R-:W-:Y:S02]  /*2830*/  SHF.L.U32 R6, R7.reuse, 0x2, RZ ;  /* 0x0000000207067819 */ /* 0x040fe400000006ff */
[----:B------:R-:W-:Y:S02]  /*2840*/  SHF.L.U64.HI R7, R7, 0x2, R0 ;  /* 0x0000000207077819 */ /* 0x000fe40000010200 */
[----:B-1----:R-:W-:Y:S01]  /*2850*/  IADD3 R4, P0, PT, R6, UR6, RZ ;  /* 0x0000000606047c10 */ /* 0x002fe2000ff1e0ff */
[----:B0-----:R-:W-:-:S03]  /*2860*/  IMAD.WIDE.U32 R10, R5, 0x4, R10 ;  /* 0x00000004050a7825 */ /* 0x001fc600078e000a */
[----:B------:R-:W-:Y:S02]  /*2870*/  IADD3.X R5, PT, PT, R7, UR7, RZ, P0, !PT ;  /* 0x0000000707057c10 */ /* 0x000fe400087fe4ff */
        /* <DEDUP_REMOVED lines=25> */
.L_x_33:
[----:B------:R-:W-:Y:S05]  /*2a10*/  BSYNC.RECONVERGENT B2 ;  /* 0x0000000000027941 */ /* 0x000fea0003800200 */
.L_x_32:
[----:B------:R-:W0:Y:S02]  /*2a20*/  LDCU.64 UR6, c[0x0][0x388] ;  /* 0x00007100ff0677ac */ /* 0x000e240008000a00 */
[----:B0-----:R-:W-:-:S04]  /*2a30*/  IADD3 R6, P0, PT, R6, UR6, RZ ;  /* 0x0000000606067c10 */ /* 0x001fc8000ff1e0ff */
[----:B------:R-:W-:-:S05]  /*2a40*/  IADD3.X R7, PT, PT, R7, UR7, RZ, P0, !PT ;  /* 0x0000000707077c10 */ /* 0x000fca00087fe4ff */
        /* <DEDUP_REMOVED lines=25> */
.L_x_35:
[----:B------:R-:W-:Y:S05]  /*2be0*/  BSYNC.RECONVERGENT B2 ;  /* 0x0000000000027941 */ /* 0x000fea0003800200 */
.L_x_34:
[----:B------:R0:W-:Y:S04]  /*2bf0*/  STG.E desc[UR8][R6.64+0x8], R11 ;  /* 0x0000080b06007986 */ /* 0x0001e8000c101908 */
[----:B------:R-:W2:Y:S01]  /*2c00*/  LDG.E R5, desc[UR8][R4.64+0xc] ;  /* 0x00000c0804057981 */ /* 0x000ea2000c1e1900 */
[----:B------:R-:W-:Y:S01]  /*2c10*/  HFMA2 R13, -RZ, RZ, 0.96630859375, -0.0022525787353515625 ;  /* 0x3bbb989dff0d7431 */ /* 0x000fe200000001ff */
[----:B------:R-:W-:Y:S01]  /*2c20*/  MOV R15, 0x437c0000 ;  /* 0x437c0000000f7802 */ /* 0x000fe20000000f00 */
[----:B------:R-:W1:Y:S01]  /*2c30*/  MUFU.RCP R12, R3 ;  /* 0x00000003000c7308 */ /* 0x000e620000001000 */
[----:B------:R-:W-:Y:S01]  /*2c40*/  BSSY.RECONVERGENT B2, `(.L_x_36) ;  /* 0x0000015000027945 */ /* 0x000fe20003800200 */
[----:B--2---:R-:W-:Y:S01]  /*2c50*/  FADD R0, R5, -R8 ;  /* 0x8000000805007221 */ /* 0x004fe20000000000 */
[----:B-1----:R-:W-:-:S03]  /*2c60*/  FFMA R5, R12, -R3, 1 ;  /* 0x3f8000000c057423 */ /* 0x002fc60000000803 */
        /* <DEDUP_REMOVED lines=18> */
.L_x_37:
[----:B------:R-:W-:Y:S05]  /*2d90*/  BSYNC.RECONVERGENT B2 ;  /* 0x0000000000027941 */ /* 0x000fea0003800200 */
.L_x_36:
[----:B------:R1:W-:Y:S01]  /*2da0*/  STG.E desc[UR8][R6.64+0xc], R5 ;  /* 0x00000c0506007986 */ /* 0x0003e2000c101908 */
[----:B------:R-:W-:-:S07]  /*2db0*/  IADD3 R2, PT, PT, R2, 0x4, RZ ;  /* 0x0000000402027810 */ /* 0x000fce0007ffe0ff */
.L_x_29:
[----:B------:R-:W-:-:S13]  /*2dc0*/  ISETP.NE.AND P0, PT, RZ, UR4, PT ;  /* 0x00000004ff007c0c */ /* 0x000fda000bf05270 */
[----:B------:R-:W-:Y:S05]  /*2dd0*/  @!P0 EXIT ;  /* 0x000000000000894d */ /* 0x000fea0003800000 */
[----:B------:R-:W-:-:S09]  /*2de0*/  UISETP.NE.AND UP0, UPT, UR4, 0x1, UPT ;  /* 0x000000010400788c */ /* 0x000fd2000bf05270 */
[----:B------:R-:W-:Y:S05]  /*2df0*/  BRA.U !UP0, `(.L_x_38) ;  /* 0x0000000508147547 */ /* 0x000fea000b800000 */
[----:B-1----:R-:W1:Y:S01]  /*2e00*/  LDC.64 R4, c[0x0][0x380] ;  /* 0x0000e000ff047b82 */ /* 0x002e620000000a00 */
[----:B0-----:R-:W-:-:S05]  /*2e10*/  IADD3 R6, PT, PT, R9, R2, RZ ;  /* 0x0000000209067210 */ /* 0x001fca0007ffe0ff */
[----:B-1----:R-:W-:-:S06]  /*2e20*/  IMAD.WIDE.U32 R4, R6, 0x4, R4 ;  /* 0x0000000406047825 */ /* 0x002fcc00078e0004 */
[----:B------:R-:W2:Y:S01]  /*2e30*/  LDG.E R5, desc[UR8][R4.64] ;  /* 0x0000000804057981 */ /* 0x000ea2000c1e1900 */
[----:B------:R-:W-:Y:S01]  /*2e40*/  HFMA2 R7, -RZ, RZ, 0.96630859375, -0.0022525787353515625 ;  /* 0x3bbb989dff077431 */ /* 0x000fe200000001ff */
[----:B------:R-:W-:Y:S01]  /*2e50*/  MOV R10, 0x437c0000 ;  /* 0x437c0000000a7802 */ /* 0x000fe20000000f00 */
[----:B------:R-:W-:Y:S01]  /*2e60*/  BSSY.RECONVERGENT B2, `(.L_x_39) ;  /* 0x0000016000027945 */ /* 0x000fe20003800200 */
[----:B--2---:R-:W-:-:S04]  /*2e70*/  FADD R0, R5, -R8 ;  /* 0x8000000805007221 */ /* 0x004fc80000000000 */
[----:B------:R-:W-:-:S04]  /*2e80*/  FFMA.SAT R7, R0, R7, 0.5 ;  /* 0x3f00000000077423 */ /* 0x000fc80000002007 */
[----:B------:R-:W-:Y:S02]  /*2e90*/  FFMA.RM R7, R7, R10, 12582913 ;  /* 0x4b40000107077423 */ /* 0x000fe4000000400a */
[----:B------:R-:W0:Y:S02]  /*2ea0*/  MUFU.RCP R10, R3 ;  /* 0x00000003000a7308 */ /* 0x000e240000001000 */
[C---:B------:R-:W-:Y:S01]  /*2eb0*/  FADD R11, R7.reuse, -12583039 ;  /* 0xcb40007f070b7421 */ /* 0x040fe20000000000 */
[----:B------:R-:W-:-:S03]  /*2ec0*/  SHF.L.U32 R7, R7, 0x17, RZ ;  /* 0x0000001707077819 */ /* 0x000fc600000006ff */
[----:B------:R-:W-:-:S04]  /*2ed0*/  FFMA R11, R0, 1.4426950216293334961, -R11 ;  /* 0x3fb8aa3b000b7823 */ /* 0x000fc8000000080b */
[----:B------:R-:W-:-:S04]  /*2ee0*/  FFMA R11, R0, 1.925963033500011079e-08, R11 ;  /* 0x32a57060000b7823 */ /* 0x000fc8000000000b */
[----:B------:R-:W1:Y:S01]  /*2ef0*/  MUFU.EX2 R0, R11 ;  /* 0x0000000b00007308 */ /* 0x000e620000000800 */
[----:B0-----:R-:W-:Y:S01]  /*2f00*/  FFMA R5, R10, -R3, 1 ;  /* 0x3f8000000a057423 */ /* 0x001fe20000000803 */
[----:B-1----:R-:W-:-:S03]  /*2f10*/  FMUL R7, R7, R0 ;  /* 0x0000000007077220 */ /* 0x002fc60000400000 */
[----:B------:R-:W-:-:S03]  /*2f20*/  FFMA R0, R10, R5, R10 ;  /* 0x000000050a007223 */ /* 0x000fc6000000000a */
        /* <DEDUP_REMOVED lines=9> */
.L_x_40:
[----:B------:R-:W-:Y:S05]  /*2fc0*/  BSYNC.RECONVERGENT B2 ;  /* 0x0000000000027941 */ /* 0x000fea0003800200 */
.L_x_39:
[----:B------:R-:W0:Y:S01]  /*2fd0*/  LDC.64 R12, c[0x0][0x388] ;  /* 0x0000e200ff0c7b82 */ /* 0x000e220000000a00 */
[----:B------:R-:W1:Y:S01]  /*2fe0*/  LDCU.64 UR4, c[0x0][0x380] ;  /* 0x00007000ff0477ac */ /* 0x000e620008000a00 */
[----:B------:R-:W-:-:S04]  /*2ff0*/  IADD3 R4, P0, PT, R9, R2, RZ ;  /* 0x0000000209047210 */ /* 0x000fc80007f1e0ff */
[----:B------:R-:W-:Y:S02]  /*3000*/  IADD3.X R7, PT, PT, RZ, RZ, RZ, P0, !PT ;  /* 0x000000ffff077210 */ /* 0x000fe400007fe4ff */
[C---:B------:R-:W-:Y:S02]  /*3010*/  SHF.L.U32 R5, R4.reuse, 0x2, RZ ;  /* 0x0000000204057819 */ /* 0x040fe400000006ff */
[----:B------:R-:W-:Y:S02]  /*3020*/  SHF.L.U64.HI R4, R4, 0x2, R7 ;  /* 0x0000000204047819 */ /* 0x000fe40000010207 */
[----:B-1----:R-:W-:-:S04]  /*3030*/  IADD3 R10, P0, PT, R5, UR4, RZ ;  /* 0x00000004050a7c10 */ /* 0x002fc8000ff1e0ff */
[----:B------:R-:W-:Y:S01]  /*3040*/  IADD3.X R11, PT, PT, R4, UR5, RZ, P0, !PT ;  /* 0x00000005040b7c10 */ /* 0x000fe200087fe4ff */
[----:B0-----:R-:W-:-:S05]  /*3050*/  IMAD.WIDE.U32 R6, R6, 0x4, R12 ;  /* 0x0000000406067825 */ /* 0x001fca00078e000c */
        /* <DEDUP_REMOVED lines=25> */
.L_x_42:
[----:B------:R-:W-:Y:S05]  /*31f0*/  BSYNC.RECONVERGENT B2 ;  /* 0x0000000000027941 */ /* 0x000fea0003800200 */
.L_x_41:
[----:B------:R-:W0:Y:S01]  /*3200*/  LDCU.64 UR4, c[0x0][0x388] ;  /* 0x00007100ff0477ac */ /* 0x000e220008000a00 */
[----:B------:R-:W-:Y:S02]  /*3210*/  IADD3 R2, PT, PT, R2, 0x2, RZ ;  /* 0x0000000202027810 */ /* 0x000fe40007ffe0ff */
[----:B0-----:R-:W-:-:S04]  /*3220*/  IADD3 R6, P0, PT, R5, UR4, RZ ;  /* 0x0000000405067c10 */ /* 0x001fc8000ff1e0ff */
[----:B------:R-:W-:-:S05]  /*3230*/  IADD3.X R7, PT, PT, R4, UR5, RZ, P0, !PT ;  /* 0x0000000504077c10 */ /* 0x000fca00087fe4ff */
[----:B------:R2:W-:Y:S04]  /*3240*/  STG.E desc[UR8][R6.64+0x4], R11 ;  /* 0x0000040b06007986 */ /* 0x0005e8000c101908 */
.L_x_38:
[----:B------:R-:W3:Y:S02]  /*3250*/  LDC R0, c[0x0][0x390] ;  /* 0x0000e400ff007b82 */ /* 0x000ee40000000800 */
[----:B---3--:R-:W-:-:S04]  /*3260*/  LOP3.LUT R0, R0, 0x1, RZ, 0xc0, !PT ;  /* 0x0000000100007812 */ /* 0x008fc800078ec0ff */
[----:B------:R-:W-:-:S13]  /*3270*/  ISETP.NE.U32.AND P0, PT, R0, 0x1, PT ;  /* 0x000000010000780c */ /* 0x000fda0003f05070 */
[----:B------:R-:W-:Y:S05]  /*3280*/  @P0 EXIT ;  /* 0x000000000000094d */ /* 0x000fea0003800000 */
[----:B-1----:R-:W1:Y:S01]  /*3290*/  LDC.64 R4, c[0x0][0x380] ;  /* 0x0000e000ff047b82 */ /* 0x002e620000000a00 */
[----:B------:R-:W-:-:S05]  /*32a0*/  IADD3 R2, PT, PT, R9, R2, RZ ;  /* 0x0000000209027210 */ /* 0x000fca0007ffe0ff */
[----:B-1----:R-:W-:-:S06]  /*32b0*/  IMAD.WIDE.U32 R4, R2, 0x4, R4 ;  /* 0x0000000402047825 */ /* 0x002fcc00078e0004 */
[----:B------:R-:W3:Y:S01]  /*32c0*/  LDG.E R5, desc[UR8][R4.64] ;  /* 0x0000000804057981 */ /* 0x000ee2000c1e1900 */
[----:B0-2---:R-:W-:Y:S01]  /*32d0*/  HFMA2 R7, -RZ, RZ, 0.96630859375, -0.0022525787353515625 ;  /* 0x3bbb989dff077431 */ /* 0x005fe200000001ff */
[----:B------:R-:W-:Y:S01]  /*32e0*/  MOV R9, 0x437c0000 ;  /* 0x437c000000097802 */ /* 0x000fe20000000f00 */
[----:B------:R-:W0:Y:S01]  /*32f0*/  MUFU.RCP R6, R3 ;  /* 0x0000000300067308 */ /* 0x000e220000001000 */
[----:B------:R-:W-:Y:S01]  /*3300*/  BSSY.RECONVERGENT B2, `(.L_x_43) ;  /* 0x0000015000027945 */ /* 0x000fe20003800200 */
[----:B---3--:R-:W-:Y:S01]  /*3310*/  FADD R8, R5, -R8 ;  /* 0x8000000805087221 */ /* 0x008fe20000000000 */
[----:B0-----:R-:W-:-:S03]  /*3320*/  FFMA R5, R6, -R3, 1 ;  /* 0x3f80000006057423 */ /* 0x001fc60000000803 */
[----:B------:R-:W-:-:S04]  /*3330*/  FFMA.SAT R0, R8, R7, 0.5 ;  /* 0x3f00000008007423 */ /* 0x000fc80000002007 */
[----:B------:R-:W-:-:S04]  /*3340*/  FFMA.RM R0, R0, R9, 12582913 ;  /* 0x4b40000100007423 */ /* 0x000fc80000004009 */
[C---:B------:R-:W-:Y:S01]  /*3350*/  FADD R7, R0.reuse, -12583039 ;  /* 0xcb40007f00077421 */ /* 0x040fe20000000000 */
[----:B------:R-:W-:-:S03]  /*3360*/  SHF.L.U32 R0, R0, 0x17, RZ ;  /* 0x0000001700007819 */ /* 0x000fc600000006ff */
[----:B------:R-:W-:-:S04]  /*3370*/  FFMA R7, R8, 1.4426950216293334961, -R7 ;  /* 0x3fb8aa3b08077823 */ /* 0x000fc80000000807 */
[----:B------:R-:W-:-:S06]  /*3380*/  FFMA R7, R8, 1.925963033500011079e-08, R7 ;  /* 0x32a5706008077823 */ /* 0x000fcc0000000007 */
        /* <DEDUP_REMOVED lines=12> */
.L_x_44:
[----:B------:R-:W-:Y:S05]  /*3450*/  BSYNC.RECONVERGENT B2 ;  /* 0x0000000000027941 */ /* 0x000fea0003800200 */
.L_x_43:
[----:B------:R-:W0:Y:S02]  /*3460*/  LDC.64 R4, c[0x0][0x388] ;  /* 0x0000e200ff047b82 */ /* 0x000e240000000a00 */
[----:B0-----:R-:W-:-:S05]  /*3470*/  IMAD.WIDE.U32 R2, R2, 0x4, R4 ;  /* 0x0000000402027825 */ /* 0x001fca00078e0004 */
[----:B------:R-:W-:Y:S01]  /*3480*/  STG.E desc[UR8][R2.64], R9 ;  /* 0x0000000902007986 */ /* 0x000fe2000c101908 */
[----:B------:R-:W-:Y:S05]  /*3490*/  EXIT ;  /* 0x000000000000794d */ /* 0x000fea0003800000 */
        .weak           $__internal_0_$__cuda_sm3x_div_rn_noftz_f32_slowpath
        .type           $__internal_0_$__cuda_sm3x_div_rn_noftz_f32_slowpath,@function
        .size           $__internal_0_$__cuda_sm3x_div_rn_noftz_f32_slowpath,(.L_x_57 - $__internal_0_$__cuda_sm3x_div_rn_noftz_f32_slowpath)
$__internal_0_$__cuda_sm3x_div_rn_noftz_f32_slowpath:
[----:B------:R-:W-:Y:S01]  /*34a0*/  SHF.R.U32.HI R12, RZ, 0x17, R3 ;  /* 0x00000017ff0c7819 */ /* 0x000fe20000011603 */
[----:B------:R-:W-:Y:S01]  /*34b0*/  BSSY.RECONVERGENT B0, `(.L_x_45) ;  /* 0x0000064000007945 */ /* 0x000fe20003800200 */
[----:B------:R-:W-:Y:S02]  /*34c0*/  SHF.R.U32.HI R15, RZ, 0x17, R0 ;  /* 0x00000017ff0f7819 */ /* 0x000fe40000011600 */
[----:B------:R-:W-:Y:S02]  /*34d0*/  LOP3.LUT R12, R12, 0xff, RZ, 0xc0, !PT ;  /* 0x000000ff0c0c7812 */ /* 0x000fe400078ec0ff */
[----:B------:R-:W-:Y:S02]  /*34e0*/  LOP3.LUT R15, R15, 0xff, RZ, 0xc0, !PT ;  /* 0x000000ff0f0f7812 */ /* 0x000fe400078ec0ff */
[----:B------:R-:W-:Y:S02]  /*34f0*/  IADD3 R17, PT, PT, R12, -0x1, RZ ;  /* 0xffffffff0c117810 */ /* 0x000fe40007ffe0ff */
[----:B------:R-:W-:-:S02]  /*3500*/  IADD3 R11, PT, PT, R15, -0x1, RZ ;  /* 0xffffffff0f0b7810 */ /* 0x000fc40007ffe0ff */
[----:B------:R-:W-:Y:S02]  /*3510*/  ISETP.GT.U32.AND P0, PT, R17, 0xfd, PT ;  /* 0x000000fd1100780c */ /* 0x000fe40003f04070 */
[----:B------:R-:W-:Y:S02]  /*3520*/  MOV R13, R3 ;  /* 0x00000003000d7202 */ /* 0x000fe40000000f00 */
[----:B------:R-:W-:-:S13]  /*3530*/  ISETP.GT.U32.OR P0, PT, R11, 0xfd, P0 ;  /* 0x000000fd0b00780c */ /* 0x000fda0000704470 */
[----:B------:R-:W-:Y:S01]  /*3540*/  @!P0 MOV R11, RZ ;  /* 0x000000ff000b8202 */ /* 0x000fe20000000f00 */
[----:B------:R-:W-:Y:S06]  /*3550*/  @!P0 BRA `(.L_x_46) ;  /* 0x0000000000608947 */ /* 0x000fec0003800000 */
[----:B------:R-:W-:Y:S02]  /*3560*/  FSETP.GTU.FTZ.AND P0, PT, |R0|, +INF , PT ;  /* 0x7f8000000000780b */ /* 0x000fe40003f1c200 */
[----:B------:R-:W-:-:S04]  /*3570*/  FSETP.GTU.FTZ.AND P1, PT, |R3|, +INF , PT ;  /* 0x7f8000000300780b */ /* 0x000fc80003f3c200 */
[----:B------:R-:W-:-:S13]  /*3580*/  PLOP3.LUT P0, PT, P0, P1, PT, 0xf8, 0x8f ;  /* 0x00000000008f781c */ /* 0x000fda0000703f70 */
[----:B------:R-:W-:Y:S05]  /*3590*/  @P0 BRA `(.L_x_47) ;  /* 0x0000000400500947 */ /* 0x000fea0003800000 */
[----:B------:R-:W-:-:S13]  /*35a0*/  LOP3.LUT P0, RZ, R13, 0x7fffffff, R0, 0xc8, !PT ;  /* 0x7fffffff0dff7812 */ /* 0x000fda000780c800 */
[----:B------:R-:W-:Y:S05]  /*35b0*/  @!P0 BRA `(.L_x_48) ;  /* 0x0000000400408947 */ /* 0x000fea0003800000 */
[C---:B------:R-:W-:Y:S02]  /*35c0*/  FSETP.NEU.FTZ.AND P3, PT, |R0|.reuse, +INF , PT ;  /* 0x7f8000000000780b */ /* 0x040fe40003f7d200 */
[----:B------:R-:W-:Y:S02]  /*35d0*/  FSETP.NEU.FTZ.AND P1, PT, |R3|, +INF , PT ;  /* 0x7f8000000300780b */ /* 0x000fe40003f3d200 */
[----:B------:R-:W-:-:S11]  /*35e0*/  FSETP.NEU.FTZ.AND P0, PT, |R0|, +INF , PT ;  /* 0x7f8000000000780b */ /* 0x000fd60003f1d200 */
[----:B------:R-:W-:Y:S05]  /*35f0*/  @!P1 BRA !P3, `(.L_x_48) ;  /* 0x0000000400309947 */ /* 0x000fea0005800000 */
[----:B------:R-:W-:-:S04]  /*3600*/  LOP3.LUT P3, RZ, R0, 0x7fffffff, RZ, 0xc0, !PT ;  /* 0x7fffffff00ff7812 */ /* 0x000fc8000786c0ff */
[----:B------:R-:W-:-:S13]  /*3610*/  PLOP3.LUT P1, PT, P1, P3, PT, 0x2f, 0xf2 ;  /* 0x0000000000f2781c */ /* 0x000fda0000f26577 */
[----:B------:R-:W-:Y:S05]  /*3620*/  @P1 BRA `(.L_x_49) ;  /* 0x00000004001c1947 */ /* 0x000fea0003800000 */
[----:B------:R-:W-:-:S04]  /*3630*/  LOP3.LUT P1, RZ, R13, 0x7fffffff, RZ, 0xc0, !PT ;  /* 0x7fffffff0dff7812 */ /* 0x000fc8000782c0ff */
[----:B------:R-:W-:-:S13]  /*3640*/  PLOP3.LUT P0, PT, P0, P1, PT, 0x2f, 0xf2 ;  /* 0x0000000000f2781c */ /* 0x000fda0000702577 */
[----:B------:R-:W-:Y:S05]  /*3650*/  @P0 BRA `(.L_x_50) ;  /* 0x0000000400040947 */ /* 0x000fea0003800000 */
[----:B------:R-:W-:Y:S02]  /*3660*/  IADD3 R11, PT, PT, R15, -0x1, RZ ;  /* 0xffffffff0f0b7810 */ /* 0x000fe40007ffe0ff */
[----:B------:R-:W-:Y:S02]  /*3670*/  ISETP.GE.AND P1, PT, R17, RZ, PT ;  /* 0x000000ff1100720c */ /* 0x000fe40003f26270 */
[----:B------:R-:W-:-:S11]  /*3680*/  ISETP.GE.AND P0, PT, R11, RZ, PT ;  /* 0x000000ff0b00720c */ /* 0x000fd60003f06270 */
[----:B------:R-:W-:Y:S02]  /*3690*/  @!P1 FFMA R13, R3, 1.84467440737095516160e+19, RZ ;  /* 0x5f800000030d9823 */ /* 0x000fe400000000ff */
[----:B------:R-:W-:Y:S01]  /*36a0*/  @P0 MOV R11, RZ ;  /* 0x000000ff000b0202 */ /* 0x000fe20000000f00 */
[----:B------:R-:W-:Y:S01]  /*36b0*/  @!P0 FFMA R0, R0, 1.84467440737095516160e+19, RZ ;  /* 0x5f80000000008823 */ /* 0x000fe200000000ff */
[----:B------:R-:W-:-:S04]  /*36c0*/  @!P0 MOV R11, 0xffffffc0 ;  /* 0xffffffc0000b8802 */ /* 0x000fc80000000f00 */
[----:B------:R-:W-:-:S07]  /*36d0*/  @!P1 IADD3 R11, PT, PT, R11, 0x40, RZ ;  /* 0x000000400b0b9810 */ /* 0x000fce0007ffe0ff */
.L_x_46:
[----:B------:R-:W-:Y:S01]  /*36e0*/  LEA R18, R12, 0xc0800000, 0x17 ;  /* 0xc08000000c127811 */ /* 0x000fe200078eb8ff */
[----:B------:R-:W-:Y:S01]  /*36f0*/  BSSY.RECONVERGENT B1, `(.L_x_51) ;  /* 0x0000036000017945 */ /* 0x000fe20003800200 */
[----:B------:R-:W-:Y:S02]  /*3700*/  IADD3 R15, PT, PT, R15, -0x7f, RZ ;  /* 0xffffff810f0f7810 */ /* 0x000fe40007ffe0ff */
[----:B------:R-:W-:-:S03]  /*3710*/  IADD3 R20, PT, PT, -R18, R13, RZ ;  /* 0x0000000d12147210 */ /* 0x000fc60007ffe1ff */
[C---:B------:R-:W-:Y:S01]  /*3720*/  IMAD R0, R15.reuse, -0x800000, R0 ;  /* 0xff8000000f007824 */ /* 0x040fe200078e0200 */
[----:B------:R0:W1:Y:S01]  /*3730*/  MUFU.RCP R18, R20 ;  /* 0x0000001400127308 */ /* 0x0000620000001000 */
[----:B------:R-:W-:Y:S01]  /*3740*/  FADD.FTZ R13, -R20, -RZ ;  /* 0x800000ff140d7221 */ /* 0x000fe20000010100 */
[----:B0-----:R-:W-:-:S04]  /*3750*/  IADD3 R20, PT, PT, R15, 0x7f, -R12 ;  /* 0x0000007f0f147810 */ /* 0x001fc80007ffe80c */
[----:B------:R-:W-:Y:S01]  /*3760*/  IADD3 R15, PT, PT, R20, R11, RZ ;  /* 0x0000000b140f7210 */ /* 0x000fe20007ffe0ff */
[----:B-1----:R-:W-:-:S04]  /*3770*/  FFMA R17, R18, R13, 1 ;  /* 0x3f80000012117423 */ /* 0x002fc8000000000d */
[----:B------:R-:W-:-:S04]  /*3780*/  FFMA R17, R18, R17, R18 ;  /* 0x0000001112117223 */ /* 0x000fc80000000012 */
[----:B------:R-:W-:-:S04]  /*3790*/  FFMA R18, R0, R17, RZ ;  /* 0x0000001100127223 */ /* 0x000fc800000000ff */
[----:B------:R-:W-:-:S04]  /*37a0*/  FFMA R19, R13, R18, R0 ;  /* 0x000000120d137223 */ /* 0x000fc80000000000 */
[----:B------:R-:W-:-:S04]  /*37b0*/  FFMA R18, R17, R19, R18 ;  /* 0x0000001311127223 */ /* 0x000fc80000000012 */
[----:B------:R-:W-:-:S04]  /*37c0*/  FFMA R13, R13, R18, R0 ;  /* 0x000000120d0d7223 */ /* 0x000fc80000000000 */
[----:B------:R-:W-:-:S05]  /*37d0*/  FFMA R0, R17, R13, R18 ;  /* 0x0000000d11007223 */ /* 0x000fca0000000012 */
[----:B------:R-:W-:-:S04]  /*37e0*/  SHF.R.U32.HI R12, RZ, 0x17, R0 ;  /* 0x00000017ff0c7819 */ /* 0x000fc80000011600 */
[----:B------:R-:W-:-:S04]  /*37f0*/  LOP3.LUT R12, R12, 0xff, RZ, 0xc0, !PT ;  /* 0x000000ff0c0c7812 */ /* 0x000fc800078ec0ff */
[----:B------:R-:W-:-:S04]  /*3800*/  IADD3 R11, PT, PT, R12, R15, RZ ;  /* 0x0000000f0c0b7210 */ /* 0x000fc80007ffe0ff */
[----:B------:R-:W-:-:S04]  /*3810*/  IADD3 R12, PT, PT, R11, -0x1, RZ ;  /* 0xffffffff0b0c7810 */ /* 0x000fc80007ffe0ff */
[----:B------:R-:W-:-:S13]  /*3820*/  ISETP.GE.U32.AND P0, PT, R12, 0xfe, PT ;  /* 0x000000fe0c00780c */ /* 0x000fda0003f06070 */
[----:B------:R-:W-:Y:S05]  /*3830*/  @!P0 BRA `(.L_x_52) ;  /* 0x0000000000808947 */ /* 0x000fea0003800000 */
[----:B------:R-:W-:-:S13]  /*3840*/  ISETP.GT.AND P0, PT, R11, 0xfe, PT ;  /* 0x000000fe0b00780c */ /* 0x000fda0003f04270 */
[----:B------:R-:W-:Y:S05]  /*3850*/  @P0 BRA `(.L_x_53) ;  /* 0x00000000006c0947 */ /* 0x000fea0003800000 */
[----:B------:R-:W-:-:S13]  /*3860*/  ISETP.GE.AND P0, PT, R11, 0x1, PT ;  /* 0x000000010b00780c */ /* 0x000fda0003f06270 */
[----:B------:R-:W-:Y:S05]  /*3870*/  @P0 BRA `(.L_x_54) ;  /* 0x0000000000740947 */ /* 0x000fea0003800000 */
[----:B------:R-:W-:Y:S02]  /*3880*/  ISETP.GE.AND P0, PT, R11, -0x18, PT ;  /* 0xffffffe80b00780c */ /* 0x000fe40003f06270 */
[----:B------:R-:W-:-:S11]  /*3890*/  LOP3.LUT R0, R0, 0x80000000, RZ, 0xc0, !PT ;  /* 0x8000000000007812 */ /* 0x000fd600078ec0ff */
[----:B------:R-:W-:Y:S05]  /*38a0*/  @!P0 BRA `(.L_x_54) ;  /* 0x0000000000688947 */ /* 0x000fea0003800000 */
[CCC-:B------:R-:W-:Y:S01]  /*38b0*/  FFMA.RZ R12, R17.reuse, R13.reuse, R18.reuse ;  /* 0x0000000d110c7223 */ /* 0x1c0fe2000000c012 */
[CCC-:B------:R-:W-:Y:S01]  /*38c0*/  FFMA.RP R15, R17.reuse, R13.reuse, R18.reuse ;  /* 0x0000000d110f7223 */ /* 0x1c0fe20000008012 */
[----:B------:R-:W-:Y:S01]  /*38d0*/  FFMA.RM R18, R17, R13, R18 ;  /* 0x0000000d11127223 */ /* 0x000fe20000004012 */
[C---:B------:R-:W-:Y:S02]  /*38e0*/  IADD3 R13, PT, PT, R11.reuse, 0x20, RZ ;  /* 0x000000200b0d7810 */ /* 0x040fe40007ffe0ff */
[----:B------:R-:W-:Y:S02]  /*38f0*/  LOP3.LUT R12, R12, 0x7fffff, RZ, 0xc0, !PT ;  /* 0x007fffff0c0c7812 */ /* 0x000fe400078ec0ff */
[C---:B------:R-:W-:Y:S02]  /*3900*/  ISETP.NE.AND P3, PT, R11.reuse, RZ, PT ;  /* 0x000000ff0b00720c */ /* 0x040fe40003f65270 */
[----:B------:R-:W-:Y:S02]  /*3910*/  LOP3.LUT R12, R12, 0x800000, RZ, 0xfc, !PT ;  /* 0x008000000c0c7812 */ /* 0x000fe400078efcff */
[----:B------:R-:W-:-:S02]  /*3920*/  ISETP.NE.AND P1, PT, R11, RZ, PT ;  /* 0x000000ff0b00720c */ /* 0x000fc40003f25270 */
[----:B------:R-:W-:Y:S02]  /*3930*/  IADD3 R11, PT, PT, -R11, RZ, RZ ;  /* 0x000000ff0b0b7210 */ /* 0x000fe40007ffe1ff */
[----:B------:R-:W-:Y:S02]  /*3940*/  SHF.L.U32 R13, R12, R13, RZ ;  /* 0x0000000d0c0d7219 */ /* 0x000fe400000006ff */
[----:B------:R-:W-:Y:S02]  /*3950*/  FSETP.NEU.FTZ.AND P0, PT, R15, R18, PT ;  /* 0x000000120f00720b */ /* 0x000fe40003f1d000 */
[----:B------:R-:W-:Y:S02]  /*3960*/  SEL R11, R11, RZ, P3 ;  /* 0x000000ff0b0b7207 */ /* 0x000fe40001800000 */
[----:B------:R-:W-:Y:S02]  /*3970*/  ISETP.NE.AND P1, PT, R13, RZ, P1 ;  /* 0x000000ff0d00720c */ /* 0x000fe40000f25270 */
[----:B------:R-:W-:-:S02]  /*3980*/  SHF.R.U32.HI R11, RZ, R11, R12 ;  /* 0x0000000bff0b7219 */ /* 0x000fc4000001160c */
[----:B------:R-:W-:Y:S02]  /*3990*/  PLOP3.LUT P0, PT, P0, P1, PT, 0xf8, 0x8f ;  /* 0x00000000008f781c */ /* 0x000fe40000703f70 */
[----:B------:R-:W-:Y:S02]  /*39a0*/  SHF.R.U32.HI R13, RZ, 0x1, R11 ;  /* 0x00000001ff0d7819 */ /* 0x000fe4000001160b */
[----:B------:R-:W-:-:S04]  /*39b0*/  SEL R12, RZ, 0x1, !P0 ;  /* 0x00000001ff0c7807 */ /* 0x000fc80004000000 */
[----:B------:R-:W-:-:S04]  /*39c0*/  LOP3.LUT R12, R12, 0x1, R13, 0xf8, !PT ;  /* 0x000000010c0c7812 */ /* 0x000fc800078ef80d */
[----:B------:R-:W-:-:S04]  /*39d0*/  LOP3.LUT R12, R12, R11, RZ, 0xc0, !PT ;  /* 0x0000000b0c0c7212 */ /* 0x000fc800078ec0ff */
[----:B------:R-:W-:-:S04]  /*39e0*/  IADD3 R13, PT, PT, R13, R12, RZ ;  /* 0x0000000c0d0d7210 */ /* 0x000fc80007ffe0ff */
[----:B------:R-:W-:Y:S01]  /*39f0*/  LOP3.LUT R0, R13, R0, RZ, 0xfc, !PT ;  /* 0x000000000d007212 */ /* 0x000fe200078efcff */
[----:B------:R-:W-:Y:S06]  /*3a00*/  BRA `(.L_x_54) ;  /* 0x0000000000107947 */ /* 0x000fec0003800000 */
.L_x_53:
[----:B------:R-:W-:-:S04]  /*3a10*/  LOP3.LUT R0, R0, 0x80000000, RZ, 0xc0, !PT ;  /* 0x8000000000007812 */ /* 0x000fc800078ec0ff */
[----:B------:R-:W-:Y:S01]  /*3a20*/  LOP3.LUT R0, R0, 0x7f800000, RZ, 0xfc, !PT ;  /* 0x7f80000000007812 */ /* 0x000fe200078efcff */
[----:B------:R-:W-:Y:S06]  /*3a30*/  BRA `(.L_x_54) ;  /* 0x0000000000047947 */ /* 0x000fec0003800000 */
.L_x_52:
[----:B------:R-:W-:-:S07]  /*3a40*/  LEA R0, R15, R0, 0x17 ;  /* 0x000000000f007211 */ /* 0x000fce00078eb8ff */
.L_x_54:
[----:B------:R-:W-:Y:S05]  /*3a50*/  BSYNC.RECONVERGENT B1 ;  /* 0x0000000000017941 */ /* 0x000fea0003800200 */
.L_x_51:
[----:B------:R-:W-:Y:S05]  /*3a60*/  BRA `(.L_x_55) ;  /* 0x0000000000207947 */ /* 0x000fea0003800000 */
.L_x_50:
[----:B------:R-:W-:-:S04]  /*3a70*/  LOP3.LUT R0, R13, 0x80000000, R0, 0x48, !PT ;  /* 0x800000000d007812 */ /* 0x000fc800078e4800 */
[----:B------:R-:W-:Y:S01]  /*3a80*/  LOP3.LUT R0, R0, 0x7f800000, RZ, 0xfc, !PT ;  /* 0x7f80000000007812 */ /* 0x000fe200078efcff */
[----:B------:R-:W-:Y:S06]  /*3a90*/  BRA `(.L_x_55) ;  /* 0x0000000000147947 */ /* 0x000fec0003800000 */
.L_x_49:
[----:B------:R-:W-:Y:S01]  /*3aa0*/  LOP3.LUT R0, R13, 0x80000000, R0, 0x48, !PT ;  /* 0x800000000d007812 */ /* 0x000fe200078e4800 */
[----:B------:R-:W-:Y:S06]  /*3ab0*/  BRA `(.L_x_55) ;  /* 0x00000000000c7947 */ /* 0x000fec0003800000 */
.L_x_48:
[----:B------:R-:W0:Y:S01]  /*3ac0*/  MUFU.RSQ R0, -QNAN ;  /* 0xffc0000000007908 */ /* 0x000e220000001400 */
[----:B------:R-:W-:Y:S05]  /*3ad0*/  BRA `(.L_x_55) ;  /* 0x0000000000047947 */ /* 0x000fea0003800000 */
.L_x_47:
[----:B------:R-:W-:-:S07]  /*3ae0*/  FADD.FTZ R0, R0, R3 ;  /* 0x0000000300007221 */ /* 0x000fce0000010000 */
.L_x_55:
[----:B------:R-:W-:Y:S05]  /*3af0*/  BSYNC.RECONVERGENT B0 ;  /* 0x0000000000007941 */ /* 0x000fea0003800200 */
.L_x_45:
[----:B------:R-:W-:Y:S01]  /*3b00*/  HFMA2 R15, -RZ, RZ, 0, 0 ;  /* 0x00000000ff0f7431 */ /* 0x000fe200000001ff */
[----:B0-----:R-:W-:-:S03]  /*3b10*/  MOV R11, R0 ;  /* 0x00000000000b7202 */ /* 0x001fc60000000f00 */
[----:B------:R-:W-:Y:S05]  /*3b20*/  RET.REL.NODEC R14 `(_Z8mykernelPfS_i) ;  /* 0xffffffc40e347950 */ /* 0x000fea0003c3ffff */
.L_x_56:
[----:B------:R-:W-:-:S00]  /*3b30*/  BRA `(.L_x_56) ;  /* 0xfffffffc00fc7947 */ /* 0x000fc0000383ffff */
[----:B------:R-:W-:-:S00]  /*3b40*/  NOP ;  /* 0x0000000000007918 */ /* 0x000fc00000000000 */
        /* <DEDUP_REMOVED lines=11> */
.L_x_57:


//--------------------- .nv.shared.reserved.0     --------------------------
	.section	.nv.shared.reserved.0,"aw",@nobits
	.weak		__nv_reservedSMEM_offset_0_alias
	.size		__nv_reservedSMEM_offset_0_alias, 0, 64
	.other		__nv_reservedSMEM_offset_0_alias,@"STO_CUDA_RESERVED_SHARED STV_DEFAULT"
__nv_reservedSMEM_offset_0_alias:
	.zero		0
	.zero		64


//--------------------- .nv.constant0._Z8mykernelPfS_i --------------------------
	.section	.nv.constant0._Z8mykernelPfS_i,"a",@progbits
	.sectionflags	@""
	.align	4
.nv.constant0._Z8mykernelPfS_i:
	.zero		916


//--------------------- SYMBOLS --------------------------

	.type		.nv.reservedSmem.offset0,@object
	.size		.nv.reservedSmem.offset0,0x4
